//
// Generated by NVIDIA NVVM Compiler
//
// Compiler Build ID: CL-36424714
// Cuda compilation tools, release 13.0, V13.0.88
// Based on NVVM 20.0.0
//

.version 9.0
.target sm_100
.address_size 64

	// .globl	_Z22rms_norm_matrix_kernelPfS_iif
.extern .shared .align 16 .b8 tile[];

.visible .entry _Z22rms_norm_matrix_kernelPfS_iif(
	.param .u64 .ptr .align 1 _Z22rms_norm_matrix_kernelPfS_iif_param_0,
	.param .u64 .ptr .align 1 _Z22rms_norm_matrix_kernelPfS_iif_param_1,
	.param .u32 _Z22rms_norm_matrix_kernelPfS_iif_param_2,
	.param .u32 _Z22rms_norm_matrix_kernelPfS_iif_param_3,
	.param .f32 _Z22rms_norm_matrix_kernelPfS_iif_param_4
)
{
	.reg .pred 	%p<31>;
	.reg .b32 	%r<137>;
	.reg .b32 	%f<102>;
	.reg .b64 	%rd<61>;

	ld.param.u64 	%rd3, [_Z22rms_norm_matrix_kernelPfS_iif_param_0];
	ld.param.u64 	%rd4, [_Z22rms_norm_matrix_kernelPfS_iif_param_1];
	ld.param.u32 	%r96, [_Z22rms_norm_matrix_kernelPfS_iif_param_3];
	cvta.to.global.u64 	%rd1, %rd4;
	cvta.to.global.u64 	%rd2, %rd3;
	mov.u32 	%r98, %ctaid.x;
	mul.lo.s32 	%r99, %r96, %r98;
	mov.u32 	%r1, %tid.x;
	mov.u32 	%r2, %ntid.x;
	add.s32 	%r3, %r99, %r96;
	add.s32 	%r128, %r1, %r99;
	add.s32 	%r135, %r128, %r2;
	shl.b32 	%r100, %r2, 1;
	add.s32 	%r134, %r128, %r100;
	mad.lo.s32 	%r133, %r2, 3, %r128;
	shl.b32 	%r101, %r2, 2;
	add.s32 	%r132, %r128, %r101;
	mad.lo.s32 	%r131, %r2, 5, %r128;
	mad.lo.s32 	%r130, %r2, 6, %r128;
	mad.lo.s32 	%r129, %r2, 7, %r128;
	shl.b32 	%r12, %r2, 3;
	add.s32 	%r118, %r128, %r12;
	mad.lo.s32 	%r117, %r2, 9, %r128;
	mad.lo.s32 	%r116, %r2, 10, %r128;
	mad.lo.s32 	%r115, %r2, 11, %r128;
	mad.lo.s32 	%r114, %r2, 12, %r128;
	mad.lo.s32 	%r113, %r2, 13, %r128;
	mad.lo.s32 	%r112, %r2, 14, %r128;
	mad.lo.s32 	%r111, %r2, 15, %r128;
	mov.f32 	%f86, 0f00000000;
	mov.b32 	%r126, 0;
	mov.u32 	%r110, %r128;
	mov.u32 	%r119, %r129;
	mov.u32 	%r120, %r130;
	mov.u32 	%r121, %r131;
	mov.u32 	%r122, %r132;
	mov.u32 	%r123, %r133;
	mov.u32 	%r124, %r134;
	mov.u32 	%r125, %r135;
$L__BB0_1:
	setp.ge.s32 	%p1, %r110, %r3;
	@%p1 bra 	$L__BB0_3;
	mul.wide.s32 	%rd5, %r110, 4;
	add.s64 	%rd6, %rd2, %rd5;
	ld.global.f32 	%f36, [%rd6];
	fma.rn.f32 	%f86, %f36, %f36, %f86;
$L__BB0_3:
	add.s32 	%r38, %r2, %r110;
	setp.ge.s32 	%p2, %r38, %r3;
	@%p2 bra 	$L__BB0_5;
	mul.wide.s32 	%rd7, %r125, 4;
	add.s64 	%rd8, %rd2, %rd7;
	ld.global.f32 	%f37, [%rd8];
	fma.rn.f32 	%f86, %f37, %f37, %f86;
$L__BB0_5:
	add.s32 	%r39, %r2, %r38;
	setp.ge.s32 	%p3, %r39, %r3;
	@%p3 bra 	$L__BB0_7;
	mul.wide.s32 	%rd9, %r124, 4;
	add.s64 	%rd10, %rd2, %rd9;
	ld.global.f32 	%f38, [%rd10];
	fma.rn.f32 	%f86, %f38, %f38, %f86;
$L__BB0_7:
	add.s32 	%r40, %r2, %r39;
	setp.ge.s32 	%p4, %r40, %r3;
	@%p4 bra 	$L__BB0_9;
	mul.wide.s32 	%rd11, %r123, 4;
	add.s64 	%rd12, %rd2, %rd11;
	ld.global.f32 	%f39, [%rd12];
	fma.rn.f32 	%f86, %f39, %f39, %f86;
$L__BB0_9:
	add.s32 	%r41, %r2, %r40;
	setp.ge.s32 	%p5, %r41, %r3;
	@%p5 bra 	$L__BB0_11;
	mul.wide.s32 	%rd13, %r122, 4;
	add.s64 	%rd14, %rd2, %rd13;
	ld.global.f32 	%f40, [%rd14];
	fma.rn.f32 	%f86, %f40, %f40, %f86;
$L__BB0_11:
	add.s32 	%r42, %r2, %r41;
	setp.ge.s32 	%p6, %r42, %r3;
	@%p6 bra 	$L__BB0_13;
	mul.wide.s32 	%rd15, %r121, 4;
	add.s64 	%rd16, %rd2, %rd15;
	ld.global.f32 	%f41, [%rd16];
	fma.rn.f32 	%f86, %f41, %f41, %f86;
$L__BB0_13:
	add.s32 	%r43, %r2, %r42;
	setp.ge.s32 	%p7, %r43, %r3;
	@%p7 bra 	$L__BB0_15;
	mul.wide.s32 	%rd17, %r120, 4;
	add.s64 	%rd18, %rd2, %rd17;
	ld.global.f32 	%f42, [%rd18];
	fma.rn.f32 	%f86, %f42, %f42, %f86;
$L__BB0_15:
	add.s32 	%r44, %r2, %r43;
	setp.ge.s32 	%p8, %r44, %r3;
	@%p8 bra 	$L__BB0_17;
	mul.wide.s32 	%rd19, %r119, 4;
	add.s64 	%rd20, %rd2, %rd19;
	ld.global.f32 	%f43, [%rd20];
	fma.rn.f32 	%f86, %f43, %f43, %f86;
$L__BB0_17:
	add.s32 	%r45, %r2, %r44;
	setp.ge.s32 	%p9, %r45, %r3;
	@%p9 bra 	$L__BB0_19;
	mul.wide.s32 	%rd21, %r118, 4;
	add.s64 	%rd22, %rd2, %rd21;
	ld.global.f32 	%f44, [%rd22];
	fma.rn.f32 	%f86, %f44, %f44, %f86;
$L__BB0_19:
	add.s32 	%r46, %r2, %r45;
	setp.ge.s32 	%p10, %r46, %r3;
	@%p10 bra 	$L__BB0_21;
	mul.wide.s32 	%rd23, %r117, 4;
	add.s64 	%rd24, %rd2, %rd23;
	ld.global.f32 	%f45, [%rd24];
	fma.rn.f32 	%f86, %f45, %f45, %f86;
$L__BB0_21:
	add.s32 	%r47, %r2, %r46;
	setp.ge.s32 	%p11, %r47, %r3;
	@%p11 bra 	$L__BB0_23;
	mul.wide.s32 	%rd25, %r116, 4;
	add.s64 	%rd26, %rd2, %rd25;
	ld.global.f32 	%f46, [%rd26];
	fma.rn.f32 	%f86, %f46, %f46, %f86;
$L__BB0_23:
	add.s32 	%r48, %r2, %r47;
	setp.ge.s32 	%p12, %r48, %r3;
	@%p12 bra 	$L__BB0_25;
	mul.wide.s32 	%rd27, %r115, 4;
	add.s64 	%rd28, %rd2, %rd27;
	ld.global.f32 	%f47, [%rd28];
	fma.rn.f32 	%f86, %f47, %f47, %f86;
$L__BB0_25:
	add.s32 	%r49, %r2, %r48;
	setp.ge.s32 	%p13, %r49, %r3;
	@%p13 bra 	$L__BB0_27;
	mul.wide.s32 	%rd29, %r114, 4;
	add.s64 	%rd30, %rd2, %rd29;
	ld.global.f32 	%f48, [%rd30];
	fma.rn.f32 	%f86, %f48, %f48, %f86;
$L__BB0_27:
	add.s32 	%r50, %r2, %r49;
	setp.ge.s32 	%p14, %r50, %r3;
	@%p14 bra 	$L__BB0_29;
	mul.wide.s32 	%rd31, %r113, 4;
	add.s64 	%rd32, %rd2, %rd31;
	ld.global.f32 	%f49, [%rd32];
	fma.rn.f32 	%f86, %f49, %f49, %f86;
$L__BB0_29:
	add.s32 	%r51, %r2, %r50;
	setp.ge.s32 	%p15, %r51, %r3;
	@%p15 bra 	$L__BB0_31;
	mul.wide.s32 	%rd33, %r112, 4;
	add.s64 	%rd34, %rd2, %rd33;
	ld.global.f32 	%f50, [%rd34];
	fma.rn.f32 	%f86, %f50, %f50, %f86;
$L__BB0_31:
	add.s32 	%r102, %r2, %r51;
	setp.ge.s32 	%p16, %r102, %r3;
	@%p16 bra 	$L__BB0_33;
	mul.wide.s32 	%rd35, %r111, 4;
	add.s64 	%rd36, %rd2, %rd35;
	ld.global.f32 	%f51, [%rd36];
	fma.rn.f32 	%f86, %f51, %f51, %f86;
$L__BB0_33:
	add.s32 	%r126, %r126, 16;
	shl.b32 	%r103, %r2, 4;
	add.s32 	%r125, %r125, %r103;
	add.s32 	%r124, %r124, %r103;
	add.s32 	%r123, %r123, %r103;
	add.s32 	%r122, %r122, %r103;
	add.s32 	%r121, %r121, %r103;
	add.s32 	%r120, %r120, %r103;
	add.s32 	%r119, %r119, %r103;
	add.s32 	%r118, %r118, %r103;
	add.s32 	%r117, %r117, %r103;
	add.s32 	%r116, %r116, %r103;
	add.s32 	%r115, %r115, %r103;
	add.s32 	%r114, %r114, %r103;
	add.s32 	%r113, %r113, %r103;
	add.s32 	%r112, %r112, %r103;
	add.s32 	%r111, %r111, %r103;
	add.s32 	%r110, %r110, %r103;
	setp.ne.s32 	%p17, %r126, 64;
	@%p17 bra 	$L__BB0_1;
	shl.b32 	%r104, %r1, 2;
	mov.u32 	%r105, tile;
	add.s32 	%r69, %r105, %r104;
	st.shared.f32 	[%r69], %f86;
	bar.sync 	0;
	setp.lt.u32 	%p18, %r2, 2;
	@%p18 bra 	$L__BB0_39;
	mov.u32 	%r127, %r2;
$L__BB0_36:
	shr.u32 	%r71, %r127, 1;
	setp.ge.u32 	%p19, %r1, %r71;
	@%p19 bra 	$L__BB0_38;
	shl.b32 	%r106, %r71, 2;
	add.s32 	%r107, %r69, %r106;
	ld.shared.f32 	%f52, [%r107];
	ld.shared.f32 	%f53, [%r69];
	add.f32 	%f54, %f52, %f53;
	st.shared.f32 	[%r69], %f54;
$L__BB0_38:
	bar.sync 	0;
	setp.gt.u32 	%p20, %r127, 3;
	mov.u32 	%r127, %r71;
	@%p20 bra 	$L__BB0_36;
$L__BB0_39:
	setp.ne.s32 	%p21, %r1, 0;
	@%p21 bra 	$L__BB0_41;
	ld.param.f32 	%f84, [_Z22rms_norm_matrix_kernelPfS_iif_param_4];
	ld.shared.f32 	%f55, [tile];
	cvt.rn.f32.s32 	%f56, %r96;
	div.rn.f32 	%f57, %f55, %f56;
	add.f32 	%f58, %f84, %f57;
	sqrt.rn.f32 	%f59, %f58;
	st.shared.f32 	[tile], %f59;
$L__BB0_41:
	bar.sync 	0;
	mov.b32 	%r136, 0;
$L__BB0_42:
	setp.ge.s32 	%p22, %r128, %r3;
	@%p22 bra 	$L__BB0_44;
	mul.wide.s32 	%rd37, %r128, 4;
	add.s64 	%rd38, %rd2, %rd37;
	ld.global.f32 	%f60, [%rd38];
	ld.shared.f32 	%f61, [tile];
	div.rn.f32 	%f62, %f60, %f61;
	add.s64 	%rd39, %rd1, %rd37;
	st.global.f32 	[%rd39], %f62;
$L__BB0_44:
	add.s32 	%r81, %r2, %r128;
	setp.ge.s32 	%p23, %r81, %r3;
	@%p23 bra 	$L__BB0_46;
	mul.wide.s32 	%rd40, %r135, 4;
	add.s64 	%rd41, %rd2, %rd40;
	ld.global.f32 	%f63, [%rd41];
	ld.shared.f32 	%f64, [tile];
	div.rn.f32 	%f65, %f63, %f64;
	add.s64 	%rd42, %rd1, %rd40;
	st.global.f32 	[%rd42], %f65;
$L__BB0_46:
	add.s32 	%r82, %r2, %r81;
	setp.ge.s32 	%p24, %r82, %r3;
	@%p24 bra 	$L__BB0_48;
	mul.wide.s32 	%rd43, %r134, 4;
	add.s64 	%rd44, %rd2, %rd43;
	ld.global.f32 	%f66, [%rd44];
	ld.shared.f32 	%f67, [tile];
	div.rn.f32 	%f68, %f66, %f67;
	add.s64 	%rd45, %rd1, %rd43;
	st.global.f32 	[%rd45], %f68;
$L__BB0_48:
	add.s32 	%r83, %r2, %r82;
	setp.ge.s32 	%p25, %r83, %r3;
	@%p25 bra 	$L__BB0_50;
	mul.wide.s32 	%rd46, %r133, 4;
	add.s64 	%rd47, %rd2, %rd46;
	ld.global.f32 	%f69, [%rd47];
	ld.shared.f32 	%f70, [tile];
	div.rn.f32 	%f71, %f69, %f70;
	add.s64 	%rd48, %rd1, %rd46;
	st.global.f32 	[%rd48], %f71;
$L__BB0_50:
	add.s32 	%r84, %r2, %r83;
	setp.ge.s32 	%p26, %r84, %r3;
	@%p26 bra 	$L__BB0_52;
	mul.wide.s32 	%rd49, %r132, 4;
	add.s64 	%rd50, %rd2, %rd49;
	ld.global.f32 	%f72, [%rd50];
	ld.shared.f32 	%f73, [tile];
	div.rn.f32 	%f74, %f72, %f73;
	add.s64 	%rd51, %rd1, %rd49;
	st.global.f32 	[%rd51], %f74;
$L__BB0_52:
	add.s32 	%r85, %r2, %r84;
	setp.ge.s32 	%p27, %r85, %r3;
	@%p27 bra 	$L__BB0_54;
	mul.wide.s32 	%rd52, %r131, 4;
	add.s64 	%rd53, %rd2, %rd52;
	ld.global.f32 	%f75, [%rd53];
	ld.shared.f32 	%f76, [tile];
	div.rn.f32 	%f77, %f75, %f76;
	add.s64 	%rd54, %rd1, %rd52;
	st.global.f32 	[%rd54], %f77;
$L__BB0_54:
	add.s32 	%r86, %r2, %r85;
	setp.ge.s32 	%p28, %r86, %r3;
	@%p28 bra 	$L__BB0_56;
	mul.wide.s32 	%rd55, %r130, 4;
	add.s64 	%rd56, %rd2, %rd55;
	ld.global.f32 	%f78, [%rd56];
	ld.shared.f32 	%f79, [tile];
	div.rn.f32 	%f80, %f78, %f79;
	add.s64 	%rd57, %rd1, %rd55;
	st.global.f32 	[%rd57], %f80;
$L__BB0_56:
	add.s32 	%r109, %r2, %r86;
	setp.ge.s32 	%p29, %r109, %r3;
	@%p29 bra 	$L__BB0_58;
	mul.wide.s32 	%rd58, %r129, 4;
	add.s64 	%rd59, %rd2, %rd58;
	ld.global.f32 	%f81, [%rd59];
	ld.shared.f32 	%f82, [tile];
	div.rn.f32 	%f83, %f81, %f82;
	add.s64 	%rd60, %rd1, %rd58;
	st.global.f32 	[%rd60], %f83;
$L__BB0_58:
	add.s32 	%r136, %r136, 8;
	add.s32 	%r135, %r135, %r12;
	add.s32 	%r134, %r134, %r12;
	add.s32 	%r133, %r133, %r12;
	add.s32 	%r132, %r132, %r12;
	add.s32 	%r131, %r131, %r12;
	add.s32 	%r130, %r130, %r12;
	add.s32 	%r129, %r129, %r12;
	add.s32 	%r128, %r128, %r12;
	setp.ne.s32 	%p30, %r136, 64;
	@%p30 bra 	$L__BB0_42;
	ret;

}


// ===== COMPILED SASS (sm_100) =====

	.target	sm_100

	.elftype	@"ET_EXEC"


//--------------------- .note.nv.tkinfo           --------------------------
	.section	.note.nv.tkinfo,"",@"SHT_NOTE"
	.sectionflags	@"SHF_NOTE_NV_TKINFO"
	.tkinfo
        /*0018*/ 	.word	0x00000002
        /*0030*/ 	.string	""
        /*0030*/ 	.string	"ptxas"
        /*0030*/ 	.string	"Cuda compilation tools, release 13.0, V13.0.88"
        /*0030*/ 	.string	"Build cuda_13.0.r13.0/compiler.36424714_0"
        /*0030*/ 	.string	"-arch sm_100 -m 64 "



//--------------------- .note.nv.cuinfo           --------------------------
	.section	.note.nv.cuinfo,"",@"SHT_NOTE"
	.sectionflags	@"SHF_NOTE_NV_CUINFO"
        /*0018*/ 	.short	0x0002
        /*001a*/ 	.short	0x0064
        /*001c*/ 	.short	0x0082
	.zero		2


//--------------------- .nv.info                  --------------------------
	.section	.nv.info,"",@"SHT_CUDA_INFO"
	.align	4


	//----- nvinfo : EIATTR_REGCOUNT
	.align		4
        /*0000*/ 	.byte	0x04, 0x2f
        /*0002*/ 	.short	(.L_1 - .L_0)
	.align		4
.L_0:
        /*0004*/ 	.word	index@(_Z22rms_norm_matrix_kernelPfS_iif)
        /*0008*/ 	.word	0x00000028


	//----- nvinfo : EIATTR_FRAME_SIZE
	.align		4
.L_1:
        /*000c*/ 	.byte	0x04, 0x11
        /*000e*/ 	.short	(.L_3 - .L_2)
	.align		4
.L_2:
        /*0010*/ 	.word	index@($__internal_1_$__cuda_sm3x_div_rn_noftz_f32_slowpath)
        /*0014*/ 	.word	0x00000000


	//----- nvinfo : EIATTR_FRAME_SIZE
	.align		4
.L_3:
        /*0018*/ 	.byte	0x04, 0x11
        /*001a*/ 	.short	(.L_5 - .L_4)
	.align		4
.L_4:
        /*001c*/ 	.word	index@($__internal_0_$__cuda_sm20_sqrt_rn_f32_slowpath)
        /*0020*/ 	.word	0x00000000


	//----- nvinfo : EIATTR_FRAME_SIZE
	.align		4
.L_5:
        /*0024*/ 	.byte	0x04, 0x11
        /*0026*/ 	.short	(.L_7 - .L_6)
	.align		4
.L_6:
        /*0028*/ 	.word	index@(_Z22rms_norm_matrix_kernelPfS_iif)
        /*002c*/ 	.word	0x00000000


	//----- nvinfo : EIATTR_MIN_STACK_SIZE
	.align		4
.L_7:
        /*0030*/ 	.byte	0x04, 0x12
        /*0032*/ 	.short	(.L_9 - .L_8)
	.align		4
.L_8:
        /*0034*/ 	.word	index@(_Z22rms_norm_matrix_kernelPfS_iif)
        /*0038*/ 	.word	0x00000000
.L_9:


//--------------------- .nv.compat                --------------------------
	.section	.nv.compat,"",@"SHT_CUDA_COMPAT_INFO"
	.align	4
        /*0000*/ 	.byte	0x02, 0x09, 0x00, 0x00, 0x02, 0x02, 0x01, 0x00, 0x02, 0x05, 0x05, 0x00, 0x03, 0x07, 0x01, 0x01
        /*0010*/ 	.byte	0x02, 0x03, 0x00, 0x00, 0x02, 0x06, 0x01, 0x00, 0x04, 0x0b, 0x08, 0x00, 0x01, 0x00, 0x00, 0x00
        /*0020*/ 	.byte	0x00, 0x00, 0x00, 0x00


//--------------------- .nv.info._Z22rms_norm_matrix_kernelPfS_iif --------------------------
	.section	.nv.info._Z22rms_norm_matrix_kernelPfS_iif,"",@"SHT_CUDA_INFO"
	.sectionflags	@""
	.align	4


	//----- nvinfo : EIATTR_CUDA_API_VERSION
	.align		4
        /*0000*/ 	.byte	0x04, 0x37
        /*0002*/ 	.short	(.L_11 - .L_10)
.L_10:
        /*0004*/ 	.word	0x00000082


	//----- nvinfo : EIATTR_KPARAM_INFO
	.align		4
.L_11:
        /*0008*/ 	.byte	0x04, 0x17
        /*000a*/ 	.short	(.L_13 - .L_12)
.L_12:
        /*000c*/ 	.word	0x00000000
        /*0010*/ 	.short	0x0004
        /*0012*/ 	.short	0x0018
        /*0014*/ 	.byte	0x00, 0xf0, 0x11, 0x00


	//----- nvinfo : EIATTR_KPARAM_INFO
	.align		4
.L_13:
        /*0018*/ 	.byte	0x04, 0x17
        /*001a*/ 	.short	(.L_15 - .L_14)
.L_14:
        /*001c*/ 	.word	0x00000000
        /*0020*/ 	.short	0x0003
        /*0022*/ 	.short	0x0014
        /*0024*/ 	.byte	0x00, 0xf0, 0x11, 0x00


	//----- nvinfo : EIATTR_KPARAM_INFO
	.align		4
.L_15:
        /*0028*/ 	.byte	0x04, 0x17
        /*002a*/ 	.short	(.L_17 - .L_16)
.L_16:
        /*002c*/ 	.word	0x00000000
        /*0030*/ 	.short	0x0002
        /*0032*/ 	.short	0x0010
        /*0034*/ 	.byte	0x00, 0xf0, 0x11, 0x00


	//----- nvinfo : EIATTR_KPARAM_INFO
	.align		4
.L_17:
        /*0038*/ 	.byte	0x04, 0x17
        /*003a*/ 	.short	(.L_19 - .L_18)
.L_18:
        /*003c*/ 	.word	0x00000000
        /*0040*/ 	.short	0x0001
        /*0042*/ 	.short	0x0008
        /*0044*/ 	.byte	0x00, 0xf5, 0x21, 0x00


	//----- nvinfo : EIATTR_KPARAM_INFO
	.align		4
.L_19:
        /*0048*/ 	.byte	0x04, 0x17
        /*004a*/ 	.short	(.L_21 - .L_20)
.L_20:
        /*004c*/ 	.word	0x00000000
        /*0050*/ 	.short	0x0000
        /*0052*/ 	.short	0x0000
        /*0054*/ 	.byte	0x00, 0xf5, 0x21, 0x00


	//----- nvinfo : EIATTR_SPARSE_MMA_MASK
	.align		4
.L_21:
        /*0058*/ 	.byte	0x03, 0x50
        /*005a*/ 	.short	0x0000


	//----- nvinfo : EIATTR_MAXREG_COUNT
	.align		4
        /*005c*/ 	.byte	0x03, 0x1b
        /*005e*/ 	.short	0x00ff


	//----- nvinfo : EIATTR_NUM_BARRIERS
	.align		4
        /*0060*/ 	.byte	0x02, 0x4c
        /*0062*/ 	.byte	0x01
	.zero		1


	//----- nvinfo : EIATTR_MERCURY_ISA_VERSION
	.align		4
        /*0064*/ 	.byte	0x03, 0x5f
        /*0066*/ 	.short	0x0101


	//----- nvinfo : EIATTR_VRC_CTA_INIT_COUNT
	.align		4
        /*0068*/ 	.byte	0x02, 0x4a
	.zero		1
	.zero		1


	//----- nvinfo : EIATTR_EXIT_INSTR_OFFSETS
	.align		4
        /*006c*/ 	.byte	0x04, 0x1c
        /*006e*/ 	.short	(.L_23 - .L_22)


	//   ....[0]....
.L_22:
        /*0070*/ 	.word	0x00001a60


	//----- nvinfo : EIATTR_CRS_STACK_SIZE
	.align		4
.L_23:
        /*0074*/ 	.byte	0x04, 0x1e
        /*0076*/ 	.short	(.L_25 - .L_24)
.L_24:
        /*0078*/ 	.word	0x00000000


	//----- nvinfo : EIATTR_CBANK_PARAM_SIZE
	.align		4
.L_25:
        /*007c*/ 	.byte	0x03, 0x19
        /*007e*/ 	.short	0x001c


	//----- nvinfo : EIATTR_PARAM_CBANK
	.align		4
        /*0080*/ 	.byte	0x04, 0x0a
        /*0082*/ 	.short	(.L_27 - .L_26)
	.align		4
.L_26:
        /*0084*/ 	.word	index@(.nv.constant0._Z22rms_norm_matrix_kernelPfS_iif)
        /*0088*/ 	.short	0x0380
        /*008a*/ 	.short	0x001c


	//----- nvinfo : EIATTR_SW_WAR
	.align		4
.L_27:
        /*008c*/ 	.byte	0x04, 0x36
        /*008e*/ 	.short	(.L_29 - .L_28)
.L_28:
        /*0090*/ 	.word	0x00000008
.L_29:


//--------------------- .nv.callgraph             --------------------------
	.section	.nv.callgraph,"",@"SHT_CUDA_CALLGRAPH"
	.align	4
	.sectionentsize	8
	.align		4
        /*0000*/ 	.word	0x00000000
	.align		4
        /*0004*/ 	.word	0xffffffff
	.align		4
        /*0008*/ 	.word	0x00000000
	.align		4
        /*000c*/ 	.word	0xfffffffe
	.align		4
        /*0010*/ 	.word	0x00000000
	.align		4
        /*0014*/ 	.word	0xfffffffd
	.align		4
        /*0018*/ 	.word	0x00000000
	.align		4
        /*001c*/ 	.word	0xfffffffc


//--------------------- .text._Z22rms_norm_matrix_kernelPfS_iif --------------------------
	.section	.text._Z22rms_norm_matrix_kernelPfS_iif,"ax",@progbits
	.align	128
        .global         _Z22rms_norm_matrix_kernelPfS_iif
        .type           _Z22rms_norm_matrix_kernelPfS_iif,@function
        .size           _Z22rms_norm_matrix_kernelPfS_iif,(.L_x_56 - _Z22rms_norm_matrix_kernelPfS_iif)
        .other          _Z22rms_norm_matrix_kernelPfS_iif,@"STO_CUDA_ENTRY STV_DEFAULT"
_Z22rms_norm_matrix_kernelPfS_iif:
.text._Z22rms_norm_matrix_kernelPfS_iif:
[----:B------:R-:W-:Y:S01]  /*0000*/  LDC R1, c[0x0][0x37c] ;  /* 0x0000df00ff017b82 */ /* 0x000fe20000000800 */
[----:B------:R-:W0:Y:S07]  /*0010*/  S2R R2, SR_TID.X ;  /* 0x0000000000027919 */ /* 0x000e2e0000002100 */
[----:B------:R-:W0:Y:S01]  /*0020*/  S2UR UR4, SR_CTAID.X ;  /* 0x00000000000479c3 */ /* 0x000e220000002500 */
[----:B------:R-:W-:Y:S01]  /*0030*/  HFMA2 R0, -RZ, RZ, 0, 0 ;  /* 0x00000000ff007431 */ /* 0x000fe200000001ff */
[----:B------:R-:W1:Y:S06]  /*0040*/  LDCU.64 UR8, c[0x0][0x358] ;  /* 0x00006b00ff0877ac */ /* 0x000e6c0008000a00 */
[----:B------:R-:W0:Y:S08]  /*0050*/  LDC R5, c[0x0][0x394] ;  /* 0x0000e500ff057b82 */ /* 0x000e300000000800 */
[----:B------:R-:W2:Y:S01]  /*0060*/  LDC R3, c[0x0][0x360] ;  /* 0x0000d800ff037b82 */ /* 0x000ea20000000800 */
[----:B0-----:R-:W-:-:S02]  /*0070*/  IMAD R23, R5, UR4, R2 ;  /* 0x0000000405177c24 */ /* 0x001fc4000f8e0202 */
[----:B------:R-:W-:Y:S01]  /*0080*/  IMAD R4, R5, UR4, R5 ;  /* 0x0000000405047c24 */ /* 0x000fe2000f8e0205 */
[----:B------:R-:W-:Y:S01]  /*0090*/  UMOV UR4, URZ ;  /* 0x000000ff00047c82 */ /* 0x000fe20008000000 */
[--C-:B------:R-:W-:Y:S02]  /*00a0*/  IMAD.MOV.U32 R7, RZ, RZ, R23.reuse ;  /* 0x000000ffff077224 */ /* 0x100fe400078e0017 */
[--C-:B--2---:R-:W-:Y:S01]  /*00b0*/  IMAD R10, R3, 0x3, R23.reuse ;  /* 0x00000003030a7824 */ /* 0x104fe200078e0217 */
[----:B------:R-:W-:Y:S01]  /*00c0*/  IADD3 R6, PT, PT, R23, R3, RZ ;  /* 0x0000000317067210 */ /* 0x000fe20007ffe0ff */
[C-C-:B------:R-:W-:Y:S01]  /*00d0*/  IMAD R16, R3.reuse, 0x6, R23.reuse ;  /* 0x0000000603107824 */ /* 0x140fe200078e0217 */
[CC--:B------:R-:W-:Y:S01]  /*00e0*/  LEA R12, R3.reuse, R23.reuse, 0x2 ;  /* 0x00000017030c7211 */ /* 0x0c0fe200078e10ff */
[C-C-:B------:R-:W-:Y:S01]  /*00f0*/  IMAD R18, R3.reuse, 0x7, R23.reuse ;  /* 0x0000000703127824 */ /* 0x140fe200078e0217 */
[C---:B------:R-:W-:Y:S01]  /*0100*/  LEA R9, R3.reuse, R23, 0x3 ;  /* 0x0000001703097211 */ /* 0x040fe200078e18ff */
[C-C-:B------:R-:W-:Y:S01]  /*0110*/  IMAD R8, R3.reuse, 0x2, R23.reuse ;  /* 0x0000000203087824 */ /* 0x140fe200078e0217 */
[----:B------:R-:W-:Y:S01]  /*0120*/  MOV R13, R16 ;  /* 0x00000010000d7202 */ /* 0x000fe20000000f00 */
        /* <DEDUP_REMOVED lines=8> */
[----:B------:R-:W-:-:S02]  /*01b0*/  IMAD R26, R3, 0xc, R23 ;  /* 0x0000000c031a7824 */ /* 0x000fc400078e0217 */
[C-C-:B------:R-:W-:Y:S02]  /*01c0*/  IMAD R28, R3.reuse, 0xd, R23.reuse ;  /* 0x0000000d031c7824 */ /* 0x140fe400078e0217 */
[C-C-:B------:R-:W-:Y:S02]  /*01d0*/  IMAD R30, R3.reuse, 0xe, R23.reuse ;  /* 0x0000000e031e7824 */ /* 0x140fe400078e0217 */
[----:B------:R-:W-:Y:S02]  /*01e0*/  IMAD R36, R3, 0xf, R23 ;  /* 0x0000000f03247824 */ /* 0x000fe400078e0217 */
[----:B------:R-:W-:Y:S02]  /*01f0*/  IMAD.MOV.U32 R15, RZ, RZ, R14 ;  /* 0x000000ffff0f7224 */ /* 0x000fe400078e000e */
[----:B-1----:R-:W-:-:S07]  /*0200*/  IMAD.MOV.U32 R5, RZ, RZ, R8 ;  /* 0x000000ffff057224 */ /* 0x002fce00078e0008 */
.L_x_0:
[----:B------:R-:W-:Y:S02]  /*0210*/  ISETP.GE.AND P1, PT, R23, R4, PT ;  /* 0x000000041700720c */ /* 0x000fe40003f26270 */
[----:B------:R-:W-:-:S04]  /*0220*/  IADD3 R25, PT, PT, R3, R23, RZ ;  /* 0x0000001703197210 */ /* 0x000fc80007ffe0ff */
[----:B------:R-:W-:-:S07]  /*0230*/  ISETP.GE.AND P2, PT, R25, R4, PT ;  /* 0x000000041900720c */ /* 0x000fce0003f46270 */
[----:B------:R-:W0:Y:S08]  /*0240*/  @!P1 LDC.64 R34, c[0x0][0x380] ;  /* 0x0000e000ff229b82 */ /* 0x000e300000000a00 */
[----:B------:R-:W1:Y:S01]  /*0250*/  @!P2 LDC.64 R32, c[0x0][0x380] ;  /* 0x0000e000ff20ab82 */ /* 0x000e620000000a00 */
[----:B0-----:R-:W-:-:S06]  /*0260*/  @!P1 IMAD.WIDE R34, R23, 0x4, R34 ;  /* 0x0000000417229825 */ /* 0x001fcc00078e0222 */
[----:B------:R-:W2:Y:S01]  /*0270*/  @!P1 LDG.E R35, desc[UR8][R34.64] ;  /* 0x0000000822239981 */ /* 0x000ea2000c1e1900 */
[----:B-1----:R-:W-:-:S05]  /*0280*/  @!P2 IMAD.WIDE R32, R21, 0x4, R32 ;  /* 0x000000041520a825 */ /* 0x002fca00078e0220 */
[----:B------:R0:W3:Y:S01]  /*0290*/  @!P2 LDG.E R27, desc[UR8][R32.64] ;  /* 0x00000008201ba981 */ /* 0x0000e2000c1e1900 */
[----:B------:R-:W-:-:S05]  /*02a0*/  IMAD.IADD R25, R25, 0x1, R3 ;  /* 0x0000000119197824 */ /* 0x000fca00078e0203 */
[----:B------:R-:W-:-:S13]  /*02b0*/  ISETP.GE.AND P0, PT, R25, R4, PT ;  /* 0x000000041900720c */ /* 0x000fda0003f06270 */
[----:B0-----:R-:W0:Y:S02]  /*02c0*/  @!P0 LDC.64 R32, c[0x0][0x380] ;  /* 0x0000e000ff208b82 */ /* 0x001e240000000a00 */
[----:B0-----:R-:W-:-:S05]  /*02d0*/  @!P0 IMAD.WIDE R32, R5, 0x4, R32 ;  /* 0x0000000405208825 */ /* 0x001fca00078e0220 */
[----:B------:R0:W4:Y:S01]  /*02e0*/  @!P0 LDG.E R31, desc[UR8][R32.64] ;  /* 0x00000008201f8981 */ /* 0x000122000c1e1900 */
[----:B------:R-:W-:-:S04]  /*02f0*/  IADD3 R25, PT, PT, R25, R3, RZ ;  /* 0x0000000319197210 */ /* 0x000fc80007ffe0ff */
[C---:B------:R-:W-:Y:S02]  /*0300*/  ISETP.GE.AND P3, PT, R25.reuse, R4, PT ;  /* 0x000000041900720c */ /* 0x040fe40003f66270 */
[----:B------:R-:W-:-:S04]  /*0310*/  IADD3 R29, PT, PT, R25, R3, RZ ;  /* 0x00000003191d7210 */ /* 0x000fc80007ffe0ff */
[C---:B------:R-:W-:Y:S01]  /*0320*/  ISETP.GE.AND P4, PT, R29.reuse, R4, PT ;  /* 0x000000041d00720c */ /* 0x040fe20003f86270 */
[----:B------:R-:W-:-:S05]  /*0330*/  IMAD.IADD R29, R29, 0x1, R3 ;  /* 0x000000011d1d7824 */ /* 0x000fca00078e0203 */
[----:B------:R-:W-:Y:S01]  /*0340*/  ISETP.GE.AND P5, PT, R29, R4, PT ;  /* 0x000000041d00720c */ /* 0x000fe20003fa6270 */
[----:B0-----:R-:W0:Y:S02]  /*0350*/  @!P3 LDC.64 R32, c[0x0][0x380] ;  /* 0x0000e000ff20bb82 */ /* 0x001e240000000a00 */
[----:B0-----:R-:W-:-:S05]  /*0360*/  @!P3 IMAD.WIDE R32, R19, 0x4, R32 ;  /* 0x000000041320b825 */ /* 0x001fca00078e0220 */
[----:B------:R0:W5:Y:S05]  /*0370*/  @!P3 LDG.E R25, desc[UR8][R32.64] ;  /* 0x000000082019b981 */ /* 0x00016a000c1e1900 */
[----:B0-----:R-:W0:Y:S01]  /*0380*/  @!P5 LDC.64 R32, c[0x0][0x380] ;  /* 0x0000e000ff20db82 */ /* 0x001e220000000a00 */
[----:B------:R-:W-:Y:S01]  /*0390*/  IADD3 R29, PT, PT, R29, R3, RZ ;  /* 0x000000031d1d7210 */ /* 0x000fe20007ffe0ff */
[----:B--2---:R-:W-:-:S06]  /*03a0*/  @!P1 FFMA R0, R35, R35, R0 ;  /* 0x0000002323009223 */ /* 0x004fcc0000000000 */
[----:B------:R-:W1:Y:S01]  /*03b0*/  @!P4 LDC.64 R34, c[0x0][0x380] ;  /* 0x0000e000ff22cb82 */ /* 0x000e620000000a00 */
[----:B---3--:R-:W-:Y:S01]  /*03c0*/  @!P2 FFMA R0, R27, R27, R0 ;  /* 0x0000001b1b00a223 */ /* 0x008fe20000000000 */
[----:B-1----:R-:W-:-:S05]  /*03d0*/  @!P4 IMAD.WIDE R34, R17, 0x4, R34 ;  /* 0x000000041122c825 */ /* 0x002fca00078e0222 */
[----:B------:R0:W2:Y:S02]  /*03e0*/  @!P4 LDG.E R27, desc[UR8][R34.64] ;  /* 0x00000008221bc981 */ /* 0x0000a4000c1e1900 */
[----:B0-----:R-:W-:-:S06]  /*03f0*/  @!P5 IMAD.WIDE R34, R15, 0x4, R32 ;  /* 0x000000040f22d825 */ /* 0x001fcc00078e0220 */
[----:B------:R-:W3:Y:S01]  /*0400*/  @!P5 LDG.E R35, desc[UR8][R34.64] ;  /* 0x000000082223d981 */ /* 0x000ee2000c1e1900 */
[----:B------:R-:W-:-:S13]  /*0410*/  ISETP.GE.AND P2, PT, R29, R4, PT ;  /* 0x000000041d00720c */ /* 0x000fda0003f46270 */
[----:B------:R-:W0:Y:S01]  /*0420*/  @!P2 LDC.64 R32, c[0x0][0x380] ;  /* 0x0000e000ff20ab82 */ /* 0x000e220000000a00 */
[----:B----4-:R-:W-:Y:S01]  /*0430*/  @!P0 FFMA R0, R31, R31, R0 ;  /* 0x0000001f1f008223 */ /* 0x010fe20000000000 */
[----:B0-----:R-:W-:-:S05]  /*0440*/  @!P2 IMAD.WIDE R32, R13, 0x4, R32 ;  /* 0x000000040d20a825 */ /* 0x001fca00078e0220 */
[----:B------:R0:W4:Y:S01]  /*0450*/  @!P2 LDG.E R31, desc[UR8][R32.64] ;  /* 0x00000008201fa981 */ /* 0x000122000c1e1900 */
[----:B------:R-:W-:-:S04]  /*0460*/  IADD3 R37, PT, PT, R29, R3, RZ ;  /* 0x000000031d257210 */ /* 0x000fc80007ffe0ff */
[C---:B------:R-:W-:Y:S01]  /*0470*/  ISETP.GE.AND P1, PT, R37.reuse, R4, PT ;  /* 0x000000042500720c */ /* 0x040fe20003f26270 */
[----:B------:R-:W-:-:S12]  /*0480*/  IMAD.IADD R29, R37, 0x1, R3 ;  /* 0x00000001251d7824 */ /* 0x000fd800078e0203 */
[----:B0-----:R-:W0:Y:S01]  /*0490*/  @!P1 LDC.64 R32, c[0x0][0x380] ;  /* 0x0000e000ff209b82 */ /* 0x001e220000000a00 */
[----:B------:R-:W-:Y:S01]  /*04a0*/  ISETP.GE.AND P0, PT, R29, R4, PT ;  /* 0x000000041d00720c */ /* 0x000fe20003f06270 */
[----:B-----5:R-:W-:Y:S01]  /*04b0*/  @!P3 FFMA R0, R25, R25, R0 ;  /* 0x000000191900b223 */ /* 0x020fe20000000000 */
[----:B------:R-:W-:Y:S01]  /*04c0*/  IADD3 R29, PT, PT, R29, R3, RZ ;  /* 0x000000031d1d7210 */ /* 0x000fe20007ffe0ff */
[----:B0-----:R-:W-:-:S05]  /*04d0*/  @!P1 IMAD.WIDE R32, R11, 0x4, R32 ;  /* 0x000000040b209825 */ /* 0x001fca00078e0220 */
[----:B------:R0:W5:Y:S01]  /*04e0*/  @!P1 LDG.E R25, desc[UR8][R32.64] ;  /* 0x0000000820199981 */ /* 0x000162000c1e1900 */
[----:B--2---:R-:W-:Y:S01]  /*04f0*/  @!P4 FFMA R0, R27, R27, R0 ;  /* 0x0000001b1b00c223 */ /* 0x004fe20000000000 */
[----:B------:R-:W-:-:S13]  /*0500*/  ISETP.GE.AND P4, PT, R29, R4, PT ;  /* 0x000000041d00720c */ /* 0x000fda0003f86270 */
[----:B0-----:R-:W0:Y:S01]  /*0510*/  @!P4 LDC.64 R32, c[0x0][0x380] ;  /* 0x0000e000ff20cb82 */ /* 0x001e220000000a00 */
[----:B---3--:R-:W-:-:S07]  /*0520*/  @!P5 FFMA R0, R35, R35, R0 ;  /* 0x000000232300d223 */ /* 0x008fce0000000000 */
[----:B------:R-:W1:Y:S01]  /*0530*/  @!P0 LDC.64 R34, c[0x0][0x380] ;  /* 0x0000e000ff228b82 */ /* 0x000e620000000a00 */
[----:B------:R-:W-:-:S04]  /*0540*/  IADD3 R29, PT, PT, R29, R3, RZ ;  /* 0x000000031d1d7210 */ /* 0x000fc80007ffe0ff */
[----:B------:R-:W-:Y:S01]  /*0550*/  ISETP.GE.AND P3, PT, R29, R4, PT ;  /* 0x000000041d00720c */ /* 0x000fe20003f66270 */
[----:B0-----:R-:W-:-:S05]  /*0560*/  @!P4 IMAD.WIDE R32, R20, 0x4, R32 ;  /* 0x000000041420c825 */ /* 0x001fca00078e0220 */
[----:B------:R-:W2:Y:S01]  /*0570*/  @!P4 LDG.E R37, desc[UR8][R32.64] ;  /* 0x000000082025c981 */ /* 0x000ea2000c1e1900 */
[----:B-1----:R-:W-:-:S05]  /*0580*/  @!P0 IMAD.WIDE R34, R9, 0x4, R34 ;  /* 0x0000000409228825 */ /* 0x002fca00078e0222 */
[----:B------:R0:W3:Y:S02]  /*0590*/  @!P0 LDG.E R27, desc[UR8][R34.64] ;  /* 0x00000008221b8981 */ /* 0x0000e4000c1e1900 */
[----:B0-----:R-:W0:Y:S01]  /*05a0*/  @!P3 LDC.64 R34, c[0x0][0x380] ;  /* 0x0000e000ff22bb82 */ /* 0x001e220000000a00 */
[----:B----4-:R-:W-:Y:S01]  /*05b0*/  @!P2 FFMA R0, R31, R31, R0 ;  /* 0x0000001f1f00a223 */ /* 0x010fe20000000000 */
[----:B0-----:R-:W-:-:S05]  /*05c0*/  @!P3 IMAD.WIDE R34, R22, 0x4, R34 ;  /* 0x000000041622b825 */ /* 0x001fca00078e0222 */
[----:B------:R0:W4:Y:S01]  /*05d0*/  @!P3 LDG.E R31, desc[UR8][R34.64] ;  /* 0x00000008221fb981 */ /* 0x000122000c1e1900 */
[----:B------:R-:W-:-:S04]  /*05e0*/  IADD3 R32, PT, PT, R29, R3, RZ ;  /* 0x000000031d207210 */ /* 0x000fc80007ffe0ff */
[C---:B------:R-:W-:Y:S01]  /*05f0*/  ISETP.GE.AND P2, PT, R32.reuse, R4, PT ;  /* 0x000000042000720c */ /* 0x040fe20003f46270 */
[----:B------:R-:W-:-:S12]  /*0600*/  IMAD.IADD R29, R32, 0x1, R3 ;  /* 0x00000001201d7824 */ /* 0x000fd800078e0203 */
[----:B------:R-:W1:Y:S01]  /*0610*/  @!P2 LDC.64 R32, c[0x0][0x380] ;  /* 0x0000e000ff20ab82 */ /* 0x000e620000000a00 */
[C---:B------:R-:W-:Y:S02]  /*0620*/  ISETP.GE.AND P5, PT, R29.reuse, R4, PT ;  /* 0x000000041d00720c */ /* 0x040fe40003fa6270 */
[----:B------:R-:W-:Y:S01]  /*0630*/  IADD3 R29, PT, PT, R29, R3, RZ ;  /* 0x000000031d1d7210 */ /* 0x000fe20007ffe0ff */
[----:B-----5:R-:W-:-:S03]  /*0640*/  @!P1 FFMA R0, R25, R25, R0 ;  /* 0x0000001919009223 */ /* 0x020fc60000000000 */
[----:B------:R-:W-:-:S04]  /*0650*/  IADD3 R25, PT, PT, R29, R3, RZ ;  /* 0x000000031d197210 */ /* 0x000fc80007ffe0ff */
[C---:B------:R-:W-:Y:S02]  /*0660*/  ISETP.GE.AND P1, PT, R25.reuse, R4, PT ;  /* 0x000000041900720c */ /* 0x040fe40003f26270 */
[----:B------:R-:W-:Y:S01]  /*0670*/  IADD3 R25, PT, PT, R25, R3, RZ ;  /* 0x0000000319197210 */ /* 0x000fe20007ffe0ff */
[----:B0-----:R-:W0:Y:S01]  /*0680*/  @!P5 LDC.64 R34, c[0x0][0x380] ;  /* 0x0000e000ff22db82 */ /* 0x001e220000000a00 */
[----:B-1----:R-:W-:-:S04]  /*0690*/  @!P2 IMAD.WIDE R32, R24, 0x4, R32 ;  /* 0x000000041820a825 */ /* 0x002fc800078e0220 */
[----:B0-----:R-:W-:-:S04]  /*06a0*/  @!P5 IMAD.WIDE R34, R26, 0x4, R34 ;  /* 0x000000041a22d825 */ /* 0x001fc800078e0222 */
[----:B---3--:R-:W-:Y:S02]  /*06b0*/  @!P0 FFMA R0, R27, R27, R0 ;  /* 0x0000001b1b008223 */ /* 0x008fe40000000000 */
[----:B------:R-:W3:Y:S02]  /*06c0*/  @!P5 LDG.E R27, desc[UR8][R34.64] ;  /* 0x00000008221bd981 */ /* 0x000ee4000c1e1900 */
[----:B--2---:R-:W-:Y:S01]  /*06d0*/  @!P4 FFMA R0, R37, R37, R0 ;  /* 0x000000252500c223 */ /* 0x004fe20000000000 */
[-C--:B------:R-:W-:Y:S02]  /*06e0*/  ISETP.GE.AND P4, PT, R25, R4.reuse, PT ;  /* 0x000000041900720c */ /* 0x080fe40003f86270 */
[----:B------:R0:W2:Y:S01]  /*06f0*/  @!P2 LDG.E R25, desc[UR8][R32.64] ;  /* 0x000000082019a981 */ /* 0x0000a2000c1e1900 */
[----:B------:R-:W-:Y:S01]  /*0700*/  ISETP.GE.AND P0, PT, R29, R4, PT ;  /* 0x000000041d00720c */ /* 0x000fe20003f06270 */
[----:B0-----:R-:W0:-:S12]  /*0710*/  @!P1 LDC.64 R32, c[0x0][0x380] ;  /* 0x0000e000ff209b82 */ /* 0x001e180000000a00 */
[----:B------:R-:W1:Y:S01]  /*0720*/  @!P0 LDC.64 R34, c[0x0][0x380] ;  /* 0x0000e000ff228b82 */ /* 0x000e620000000a00 */
[----:B0-----:R-:W-:-:S04]  /*0730*/  @!P1 IMAD.WIDE R32, R30, 0x4, R32 ;  /* 0x000000041e209825 */ /* 0x001fc800078e0220 */
[----:B----4-:R-:W-:Y:S02]  /*0740*/  @!P3 FFMA R0, R31, R31, R0 ;  /* 0x0000001f1f00b223 */ /* 0x010fe40000000000 */
[----:B------:R0:W4:Y:S02]  /*0750*/  @!P1 LDG.E R31, desc[UR8][R32.64] ;  /* 0x00000008201f9981 */ /* 0x000124000c1e1900 */
[----:B0-----:R-:W0:Y:S01]  /*0760*/  @!P4 LDC.64 R32, c[0x0][0x380] ;  /* 0x0000e000ff20cb82 */ /* 0x001e220000000a00 */
[----:B-1----:R-:W-:-:S05]  /*0770*/  @!P0 IMAD.WIDE R34, R28, 0x4, R34 ;  /* 0x000000041c228825 */ /* 0x002fca00078e0222 */
[----:B------:R-:W5:Y:S01]  /*0780*/  @!P0 LDG.E R29, desc[UR8][R34.64] ;  /* 0x00000008221d8981 */ /* 0x000f62000c1e1900 */
[----:B0-----:R-:W-:-:S05]  /*0790*/  @!P4 IMAD.WIDE R32, R36, 0x4, R32 ;  /* 0x000000042420c825 */ /* 0x001fca00078e0220 */
[----:B------:R-:W4:Y:S01]  /*07a0*/  @!P4 LDG.E R37, desc[UR8][R32.64] ;  /* 0x000000082025c981 */ /* 0x000f22000c1e1900 */
[----:B------:R-:W-:-:S04]  /*07b0*/  UIADD3 UR4, UPT, UPT, UR4, 0x10, URZ ;  /* 0x0000001004047890 */ /* 0x000fc8000fffe0ff */
[----:B------:R-:W-:Y:S01]  /*07c0*/  UISETP.NE.AND UP0, UPT, UR4, 0x40, UPT ;  /* 0x000000400400788c */ /* 0x000fe2000bf05270 */
[C---:B------:R-:W-:Y:S01]  /*07d0*/  IMAD R23, R3.reuse, 0x10, R23 ;  /* 0x0000001003177824 */ /* 0x040fe200078e0217 */
[C---:B------:R-:W-:Y:S01]  /*07e0*/  LEA R21, R3.reuse, R21, 0x4 ;  /* 0x0000001503157211 */ /* 0x040fe200078e20ff */
[C---:B------:R-:W-:Y:S01]  /*07f0*/  IMAD R17, R3.reuse, 0x10, R17 ;  /* 0x0000001003117824 */ /* 0x040fe200078e0211 */
[C---:B------:R-:W-:Y:S01]  /*0800*/  LEA R5, R3.reuse, R5, 0x4 ;  /* 0x0000000503057211 */ /* 0x040fe200078e20ff */
[C---:B------:R-:W-:Y:S01]  /*0810*/  IMAD R9, R3.reuse, 0x10, R9 ;  /* 0x0000001003097824 */ /* 0x040fe200078e0209 */
[C---:B------:R-:W-:Y:S01]  /*0820*/  LEA R19, R3.reuse, R19, 0x4 ;  /* 0x0000001303137211 */ /* 0x040fe200078e20ff */
[C---:B------:R-:W-:Y:S01]  /*0830*/  IMAD R26, R3.reuse, 0x10, R26 ;  /* 0x00000010031a7824 */ /* 0x040fe200078e021a */
[C---:B------:R-:W-:Y:S02]  /*0840*/  LEA R15, R3.reuse, R15, 0x4 ;  /* 0x0000000f030f7211 */ /* 0x040fe400078e20ff */
[----:B------:R-:W-:-:S02]  /*0850*/  LEA R13, R3, R13, 0x4 ;  /* 0x0000000d030d7211 */ /* 0x000fc400078e20ff */
[C---:B------:R-:W-:Y:S02]  /*0860*/  LEA R11, R3.reuse, R11, 0x4 ;  /* 0x0000000b030b7211 */ /* 0x040fe400078e20ff */
[C---:B------:R-:W-:Y:S02]  /*0870*/  LEA R20, R3.reuse, R20, 0x4 ;  /* 0x0000001403147211 */ /* 0x040fe400078e20ff */
[C---:B------:R-:W-:Y:S02]  /*0880*/  LEA R22, R3.reuse, R22, 0x4 ;  /* 0x0000001603167211 */ /* 0x040fe400078e20ff */
[C---:B------:R-:W-:Y:S02]  /*0890*/  LEA R24, R3.reuse, R24, 0x4 ;  /* 0x0000001803187211 */ /* 0x040fe400078e20ff */
[C---:B------:R-:W-:Y:S02]  /*08a0*/  LEA R28, R3.reuse, R28, 0x4 ;  /* 0x0000001c031c7211 */ /* 0x040fe400078e20ff */
[----:B------:R-:W-:-:S02]  /*08b0*/  LEA R30, R3, R30, 0x4 ;  /* 0x0000001e031e7211 */ /* 0x000fc400078e20ff */
[----:B------:R-:W-:Y:S01]  /*08c0*/  LEA R36, R3, R36, 0x4 ;  /* 0x0000002403247211 */ /* 0x000fe200078e20ff */
[----:B--2---:R-:W-:-:S04]  /*08d0*/  @!P2 FFMA R0, R25, R25, R0 ;  /* 0x000000191900a223 */ /* 0x004fc80000000000 */
[----:B---3--:R-:W-:-:S04]  /*08e0*/  @!P5 FFMA R0, R27, R27, R0 ;  /* 0x0000001b1b00d223 */ /* 0x008fc80000000000 */
[----:B-----5:R-:W-:-:S04]  /*08f0*/  @!P0 FFMA R0, R29, R29, R0 ;  /* 0x0000001d1d008223 */ /* 0x020fc80000000000 */
[----:B----4-:R-:W-:-:S04]  /*0900*/  @!P1 FFMA R0, R31, R31, R0 ;  /* 0x0000001f1f009223 */ /* 0x010fc80000000000 */
[----:B------:R-:W-:Y:S01]  /*0910*/  @!P4 FFMA R0, R37, R37, R0 ;  /* 0x000000252500c223 */ /* 0x000fe20000000000 */
[----:B------:R-:W-:Y:S06]  /*0920*/  BRA.U UP0, `(.L_x_0) ;  /* 0xfffffff900387547 */ /* 0x000fec000b83ffff */
[----:B------:R-:W0:Y:S01]  /*0930*/  S2UR UR5, SR_CgaCtaId ;  /* 0x00000000000579c3 */ /* 0x000e220000008800 */
[----:B------:R-:W-:Y:S01]  /*0940*/  UMOV UR4, 0x400 ;  /* 0x0000040000047882 */ /* 0x000fe20000000000 */
[----:B------:R-:W-:Y:S02]  /*0950*/  ISETP.GE.U32.AND P0, PT, R3, 0x2, PT ;  /* 0x000000020300780c */ /* 0x000fe40003f06070 */
[----:B------:R-:W-:Y:S01]  /*0960*/  ISETP.NE.AND P1, PT, R2, RZ, PT ;  /* 0x000000ff0200720c */ /* 0x000fe20003f25270 */
[----:B0-----:R-:W-:-:S06]  /*0970*/  ULEA UR4, UR5, UR4, 0x18 ;  /* 0x0000000405047291 */ /* 0x001fcc000f8ec0ff */
[----:B------:R-:W-:-:S05]  /*0980*/  LEA R5, R2, UR4, 0x2 ;  /* 0x0000000402057c11 */ /* 0x000fca000f8e10ff */
[----:B------:R0:W-:Y:S01]  /*0990*/  STS [R5], R0 ;  /* 0x0000000005007388 */ /* 0x0001e20000000800 */
[----:B------:R-:W-:Y:S06]  /*09a0*/  BAR.SYNC.DEFER_BLOCKING 0x0 ;  /* 0x0000000000007b1d */ /* 0x000fec0000010000 */
[----:B------:R-:W-:Y:S05]  /*09b0*/  @!P0 BRA `(.L_x_1) ;  /* 0x0000000000308947 */ /* 0x000fea0003800000 */
[----:B0-----:R-:W-:-:S07]  /*09c0*/  IMAD.MOV.U32 R0, RZ, RZ, R3 ;  /* 0x000000ffff007224 */ /* 0x001fce00078e0003 */
.L_x_2:
[----:B------:R-:W-:-:S04]  /*09d0*/  SHF.R.U32.HI R11, RZ, 0x1, R0 ;  /* 0x00000001ff0b7819 */ /* 0x000fc80000011600 */
[----:B------:R-:W-:-:S13]  /*09e0*/  ISETP.GE.U32.AND P0, PT, R2, R11, PT ;  /* 0x0000000b0200720c */ /* 0x000fda0003f06070 */
[----:B------:R-:W-:Y:S01]  /*09f0*/  @!P0 LEA R9, R11, R5, 0x2 ;  /* 0x000000050b098211 */ /* 0x000fe200078e10ff */
[----:B------:R-:W-:Y:S05]  /*0a00*/  @!P0 LDS R20, [R5] ;  /* 0x0000000005148984 */ /* 0x000fea0000000800 */
[----:B------:R-:W0:Y:S02]  /*0a10*/  @!P0 LDS R9, [R9] ;  /* 0x0000000009098984 */ /* 0x000e240000000800 */
[----:B0-----:R-:W-:-:S05]  /*0a20*/  @!P0 FADD R20, R9, R20 ;  /* 0x0000001409148221 */ /* 0x001fca0000000000 */
[----:B------:R1:W-:Y:S01]  /*0a30*/  @!P0 STS [R5], R20 ;  /* 0x0000001405008388 */ /* 0x0003e20000000800 */
[----:B------:R-:W-:Y:S01]  /*0a40*/  BAR.SYNC.DEFER_BLOCKING 0x0 ;  /* 0x0000000000007b1d */ /* 0x000fe20000010000 */
[----:B------:R-:W-:Y:S02]  /*0a50*/  ISETP.GT.U32.AND P0, PT, R0, 0x3, PT ;  /* 0x000000030000780c */ /* 0x000fe40003f04070 */
[----:B------:R-:W-:-:S11]  /*0a60*/  MOV R0, R11 ;  /* 0x0000000b00007202 */ /* 0x000fd60000000f00 */
[----:B-1----:R-:W-:Y:S05]  /*0a70*/  @P0 BRA `(.L_x_2) ;  /* 0xfffffffc00d40947 */ /* 0x002fea000383ffff */
.L_x_1:
[----:B------:R-:W-:Y:S04]  /*0a80*/  BSSY.RECONVERGENT B2, `(.L_x_3) ;  /* 0x0000027000027945 */ /* 0x000fe80003800200 */
[----:B------:R-:W-:Y:S05]  /*0a90*/  @P1 BRA `(.L_x_4) ;  /* 0x0000000000941947 */ /* 0x000fea0003800000 */
[----:B------:R-:W1:Y:S01]  /*0aa0*/  S2UR UR5, SR_CgaCtaId ;  /* 0x00000000000579c3 */ /* 0x000e620000008800 */
[----:B------:R-:W-:Y:S02]  /*0ab0*/  UMOV UR4, 0x400 ;  /* 0x0000040000047882 */ /* 0x000fe40000000000 */
[----:B-1----:R-:W-:Y:S01]  /*0ac0*/  ULEA UR4, UR5, UR4, 0x18 ;  /* 0x0000000405047291 */ /* 0x002fe2000f8ec0ff */
[----:B------:R-:W1:Y:S08]  /*0ad0*/  LDCU UR5, c[0x0][0x394] ;  /* 0x00007280ff0577ac */ /* 0x000e700008000800 */
[----:B0-----:R-:W0:Y:S01]  /*0ae0*/  LDS R0, [UR4] ;  /* 0x00000004ff007984 */ /* 0x001e220008000800 */
[----:B-1----:R-:W-:-:S04]  /*0af0*/  I2FP.F32.S32 R5, UR5 ;  /* 0x0000000500057c45 */ /* 0x002fc80008201400 */
[----:B------:R-:W1:Y:S02]  /*0b00*/  MUFU.RCP R2, R5 ;  /* 0x0000000500027308 */ /* 0x000e640000001000 */
[----:B-1----:R-:W-:-:S04]  /*0b10*/  FFMA R9, -R5, R2, 1 ;  /* 0x3f80000005097423 */ /* 0x002fc80000000102 */
[----:B------:R-:W-:Y:S02]  /*0b20*/  FFMA R9, R2, R9, R2 ;  /* 0x0000000902097223 */ /* 0x000fe40000000002 */
[----:B0-----:R-:W0:Y:S02]  /*0b30*/  FCHK P0, R0, R5 ;  /* 0x0000000500007302 */ /* 0x001e240000000000 */
[----:B------:R-:W-:-:S04]  /*0b40*/  FFMA R2, R0, R9, RZ ;  /* 0x0000000900027223 */ /* 0x000fc800000000ff */
[----:B------:R-:W-:-:S04]  /*0b50*/  FFMA R11, -R5, R2, R0 ;  /* 0x00000002050b7223 */ /* 0x000fc80000000100 */
[----:B------:R-:W-:Y:S01]  /*0b60*/  FFMA R2, R9, R11, R2 ;  /* 0x0000000b09027223 */ /* 0x000fe20000000002 */
[----:B0-----:R-:W-:Y:S06]  /*0b70*/  @!P0 BRA `(.L_x_5) ;  /* 0x00000000000c8947 */ /* 0x001fec0003800000 */
[----:B------:R-:W-:-:S07]  /*0b80*/  MOV R24, 0xba0 ;  /* 0x00000ba000187802 */ /* 0x000fce0000000f00 */
[----:B------:R-:W-:Y:S05]  /*0b90*/  CALL.REL.NOINC `($__internal_1_$__cuda_sm3x_div_rn_noftz_f32_slowpath) ;  /* 0x0000001000107944 */ /* 0x000fea0003c00000 */
[----:B------:R-:W-:-:S07]  /*0ba0*/  MOV R2, R9 ;  /* 0x0000000900027202 */ /* 0x000fce0000000f00 */
.L_x_5:
[----:B------:R-:W0:Y:S01]  /*0bb0*/  LDCU UR4, c[0x0][0x398] ;  /* 0x00007300ff0477ac */ /* 0x000e220008000800 */
[----:B------:R-:W-:Y:S01]  /*0bc0*/  BSSY.RECONVERGENT B0, `(.L_x_6) ;  /* 0x000000e000007945 */ /* 0x000fe20003800200 */
[----:B0-----:R-:W-:-:S04]  /*0bd0*/  FADD R5, R2, UR4 ;  /* 0x0000000402057e21 */ /* 0x001fc80008000000 */
[----:B------:R-:W-:Y:S01]  /*0be0*/  VIADD R0, R5, 0xf3000000 ;  /* 0xf300000005007836 */ /* 0x000fe20000000000 */
[----:B------:R0:W1:Y:S04]  /*0bf0*/  MUFU.RSQ R2, R5 ;  /* 0x0000000500027308 */ /* 0x0000680000001400 */
[----:B------:R-:W-:-:S13]  /*0c00*/  ISETP.GT.U32.AND P0, PT, R0, 0x727fffff, PT ;  /* 0x727fffff0000780c */ /* 0x000fda0003f04070 */
[----:B01----:R-:W-:Y:S05]  /*0c10*/  @!P0 BRA `(.L_x_7) ;  /* 0x0000000000108947 */ /* 0x003fea0003800000 */
[----:B------:R-:W-:-:S07]  /*0c20*/  MOV R13, 0xc40 ;  /* 0x00000c40000d7802 */ /* 0x000fce0000000f00 */
[----:B------:R-:W-:Y:S05]  /*0c30*/  CALL.REL.NOINC `($__internal_0_$__cuda_sm20_sqrt_rn_f32_slowpath) ;  /* 0x0000000c008c7944 */ /* 0x000fea0003c00000 */
[----:B------:R-:W-:Y:S01]  /*0c40*/  MOV R0, R2 ;  /* 0x0000000200007202 */ /* 0x000fe20000000f00 */
[----:B------:R-:W-:Y:S06]  /*0c50*/  BRA `(.L_x_8) ;  /* 0x0000000000107947 */ /* 0x000fec0003800000 */
.L_x_7:
[----:B------:R-:W-:Y:S01]  /*0c60*/  FMUL.FTZ R0, R5, R2 ;  /* 0x0000000205007220 */ /* 0x000fe20000410000 */
[----:B------:R-:W-:-:S03]  /*0c70*/  FMUL.FTZ R2, R2, 0.5 ;  /* 0x3f00000002027820 */ /* 0x000fc60000410000 */
[----:B------:R-:W-:-:S04]  /*0c80*/  FFMA R5, -R0, R0, R5 ;  /* 0x0000000000057223 */ /* 0x000fc80000000105 */
[----:B------:R-:W-:-:S07]  /*0c90*/  FFMA R0, R5, R2, R0 ;  /* 0x0000000205007223 */ /* 0x000fce0000000000 */
.L_x_8:
[----:B------:R-:W-:Y:S05]  /*0ca0*/  BSYNC.RECONVERGENT B0 ;  /* 0x0000000000007941 */ /* 0x000fea0003800200 */
.L_x_6:
[----:B------:R-:W0:Y:S01]  /*0cb0*/  S2UR UR5, SR_CgaCtaId ;  /* 0x00000000000579c3 */ /* 0x000e220000008800 */
[----:B------:R-:W-:Y:S02]  /*0cc0*/  UMOV UR4, 0x400 ;  /* 0x0000040000047882 */ /* 0x000fe40000000000 */
[----:B0-----:R-:W-:-:S09]  /*0cd0*/  ULEA UR4, UR5, UR4, 0x18 ;  /* 0x0000000405047291 */ /* 0x001fd2000f8ec0ff */
[----:B------:R1:W-:Y:S03]  /*0ce0*/  STS [UR4], R0 ;  /* 0x00000000ff007988 */ /* 0x0003e60008000804 */
.L_x_4:
[----:B------:R-:W-:Y:S05]  /*0cf0*/  BSYNC.RECONVERGENT B2 ;  /* 0x0000000000027941 */ /* 0x000fea0003800200 */
.L_x_3:
[----:B------:R-:W-:Y:S08]  /*0d00*/  BAR.SYNC.DEFER_BLOCKING 0x0 ;  /* 0x0000000000007b1d */ /* 0x000ff00000010000 */
[----:B------:R-:W2:Y:S01]  /*0d10*/  LDC.64 R22, c[0x0][0x380] ;  /* 0x0000e000ff167b82 */ /* 0x000ea20000000a00 */
[----:B------:R-:W-:-:S07]  /*0d20*/  UMOV UR4, URZ ;  /* 0x000000ff00047c82 */ /* 0x000fce0008000000 */
[----:B------:R-:W3:Y:S02]  /*0d30*/  LDC.64 R20, c[0x0][0x388] ;  /* 0x0000e200ff147b82 */ /* 0x000ee40000000a00 */
.L_x_41:
[----:B------:R-:W-:Y:S01]  /*0d40*/  ISETP.GE.AND P0, PT, R7, R4, PT ;  /* 0x000000040700720c */ /* 0x000fe20003f06270 */
[----:B------:R-:W-:-:S12]  /*0d50*/  BSSY.RECONVERGENT B2, `(.L_x_9) ;  /* 0x0000016000027945 */ /* 0x000fd80003800200 */
[----:B0---4-:R-:W-:Y:S05]  /*0d60*/  @P0 BRA `(.L_x_10) ;  /* 0x0000000000500947 */ /* 0x011fea0003800000 */
[----:B--2---:R-:W-:-:S05]  /*0d70*/  IMAD.WIDE R24, R7, 0x4, R22 ;  /* 0x0000000407187825 */ /* 0x004fca00078e0216 */
[----:B01----:R-:W2:Y:S01]  /*0d80*/  LDG.E R0, desc[UR8][R24.64] ;  /* 0x0000000818007981 */ /* 0x003ea2000c1e1900 */
[----:B------:R-:W0:Y:S01]  /*0d90*/  S2UR UR6, SR_CgaCtaId ;  /* 0x00000000000679c3 */ /* 0x000e220000008800 */
[----:B------:R-:W-:Y:S01]  /*0da0*/  UMOV UR5, 0x400 ;  /* 0x0000040000057882 */ /* 0x000fe20000000000 */
[----:B------:R-:W-:Y:S01]  /*0db0*/  BSSY.RECONVERGENT B3, `(.L_x_11) ;  /* 0x000000d000037945 */ /* 0x000fe20003800200 */
[----:B0-----:R-:W-:-:S09]  /*0dc0*/  ULEA UR5, UR6, UR5, 0x18 ;  /* 0x0000000506057291 */ /* 0x001fd2000f8ec0ff */
[----:B------:R-:W0:Y:S02]  /*0dd0*/  LDS R5, [UR5] ;  /* 0x00000005ff057984 */ /* 0x000e240008000800 */
[----:B0-----:R-:W0:Y:S02]  /*0de0*/  MUFU.RCP R2, R5 ;  /* 0x0000000500027308 */ /* 0x001e240000001000 */
[----:B0-----:R-:W-:-:S04]  /*0df0*/  FFMA R9, -R5, R2, 1 ;  /* 0x3f80000005097423 */ /* 0x001fc80000000102 */
[----:B------:R-:W-:Y:S02]  /*0e00*/  FFMA R9, R2, R9, R2 ;  /* 0x0000000902097223 */ /* 0x000fe40000000002 */
[----:B--2---:R-:W0:Y:S02]  /*0e10*/  FCHK P0, R0, R5 ;  /* 0x0000000500007302 */ /* 0x004e240000000000 */
[----:B------:R-:W-:-:S04]  /*0e20*/  FFMA R2, R0, R9, RZ ;  /* 0x0000000900027223 */ /* 0x000fc800000000ff */
[----:B------:R-:W-:-:S04]  /*0e30*/  FFMA R11, -R5, R2, R0 ;  /* 0x00000002050b7223 */ /* 0x000fc80000000100 */
[----:B------:R-:W-:Y:S01]  /*0e40*/  FFMA R9, R9, R11, R2 ;  /* 0x0000000b09097223 */ /* 0x000fe20000000002 */
[----:B0-----:R-:W-:Y:S06]  /*0e50*/  @!P0 BRA `(.L_x_12) ;  /* 0x0000000000088947 */ /* 0x001fec0003800000 */
[----:B------:R-:W-:-:S07]  /*0e60*/  MOV R24, 0xe80 ;  /* 0x00000e8000187802 */ /* 0x000fce0000000f00 */
[----:B---3--:R-:W-:Y:S05]  /*0e70*/  CALL.REL.NOINC `($__internal_1_$__cuda_sm3x_div_rn_noftz_f32_slowpath) ;  /* 0x0000000c00587944 */ /* 0x008fea0003c00000 */
.L_x_12:
[----:B------:R-:W-:Y:S05]  /*0e80*/  BSYNC.RECONVERGENT B3 ;  /* 0x0000000000037941 */ /* 0x000fea0003800200 */
.L_x_11:
[----:B---3--:R-:W-:-:S05]  /*0e90*/  IMAD.WIDE R24, R7, 0x4, R20 ;  /* 0x0000000407187825 */ /* 0x008fca00078e0214 */
[----:B------:R4:W-:Y:S02]  /*0ea0*/  STG.E desc[UR8][R24.64], R9 ;  /* 0x0000000918007986 */ /* 0x0009e4000c101908 */
.L_x_10:
[----:B------:R-:W-:Y:S05]  /*0eb0*/  BSYNC.RECONVERGENT B2 ;  /* 0x0000000000027941 */ /* 0x000fea0003800200 */
.L_x_9:
[----:B------:R-:W-:Y:S01]  /*0ec0*/  IADD3 R2, PT, PT, R3, R7, RZ ;  /* 0x0000000703027210 */ /* 0x000fe20007ffe0ff */
[----:B------:R-:W-:Y:S03]  /*0ed0*/  BSSY.RECONVERGENT B2, `(.L_x_13) ;  /* 0x0000017000027945 */ /* 0x000fe60003800200 */
[----:B------:R-:W-:-:S13]  /*0ee0*/  ISETP.GE.AND P0, PT, R2, R4, PT ;  /* 0x000000040200720c */ /* 0x000fda0003f06270 */
[----:B------:R-:W-:Y:S05]  /*0ef0*/  @P0 BRA `(.L_x_14) ;  /* 0x0000000000500947 */ /* 0x000fea0003800000 */
[----:B--2-4-:R-:W-:-:S05]  /*0f00*/  IMAD.WIDE R24, R6, 0x4, R22 ;  /* 0x0000000406187825 */ /* 0x014fca00078e0216 */
        /* <DEDUP_REMOVED lines=16> */
.L_x_16:
[----:B------:R-:W-:Y:S05]  /*1010*/  BSYNC.RECONVERGENT B3 ;  /* 0x0000000000037941 */ /* 0x000fea0003800200 */
.L_x_15:
[----:B---3--:R-:W-:-:S05]  /*1020*/  IMAD.WIDE R24, R6, 0x4, R20 ;  /* 0x0000000406187825 */ /* 0x008fca00078e0214 */
[----:B------:R0:W-:Y:S02]  /*1030*/  STG.E desc[UR8][R24.64], R9 ;  /* 0x0000000918007986 */ /* 0x0001e4000c101908 */
.L_x_14:
[----:B------:R-:W-:Y:S05]  /*1040*/  BSYNC.RECONVERGENT B2 ;  /* 0x0000000000027941 */ /* 0x000fea0003800200 */
.L_x_13:
[----:B------:R-:W-:Y:S01]  /*1050*/  IADD3 R2, PT, PT, R2, R3, RZ ;  /* 0x0000000302027210 */ /* 0x000fe20007ffe0ff */
[----:B------:R-:W-:Y:S03]  /*1060*/  BSSY.RECONVERGENT B2, `(.L_x_17) ;  /* 0x0000017000027945 */ /* 0x000fe60003800200 */
[----:B------:R-:W-:-:S13]  /*1070*/  ISETP.GE.AND P0, PT, R2, R4, PT ;  /* 0x000000040200720c */ /* 0x000fda0003f06270 */
[----:B------:R-:W-:Y:S05]  /*1080*/  @P0 BRA `(.L_x_18) ;  /* 0x0000000000500947 */ /* 0x000fea0003800000 */
[----:B0-2-4-:R-:W-:-:S05]  /*1090*/  IMAD.WIDE R24, R8, 0x4, R22 ;  /* 0x0000000408187825 */ /* 0x015fca00078e0216 */
[----:B-1----:R-:W2:Y:S01]  /*10a0*/  LDG.E R0, desc[UR8][R24.64] ;  /* 0x0000000818007981 */ /* 0x002ea2000c1e1900 */
        /* <DEDUP_REMOVED lines=15> */
.L_x_20:
[----:B------:R-:W-:Y:S05]  /*11a0*/  BSYNC.RECONVERGENT B3 ;  /* 0x0000000000037941 */ /* 0x000fea0003800200 */
.L_x_19:
[----:B---3--:R-:W-:-:S05]  /*11b0*/  IMAD.WIDE R24, R8, 0x4, R20 ;  /* 0x0000000408187825 */ /* 0x008fca00078e0214 */
[----:B------:R0:W-:Y:S02]  /*11c0*/  STG.E desc[UR8][R24.64], R9 ;  /* 0x0000000918007986 */ /* 0x0001e4000c101908 */
.L_x_18:
[----:B------:R-:W-:Y:S05]  /*11d0*/  BSYNC.RECONVERGENT B2 ;  /* 0x0000000000027941 */ /* 0x000fea0003800200 */
.L_x_17:
[----:B------:R-:W-:Y:S01]  /*11e0*/  IMAD.IADD R2, R2, 0x1, R3 ;  /* 0x0000000102027824 */ /* 0x000fe200078e0203 */
[----:B------:R-:W-:Y:S04]  /*11f0*/  BSSY.RECONVERGENT B2, `(.L_x_21) ;  /* 0x0000017000027945 */ /* 0x000fe80003800200 */
        /* <DEDUP_REMOVED lines=19> */
.L_x_24:
[----:B------:R-:W-:Y:S05]  /*1330*/  BSYNC.RECONVERGENT B3 ;  /* 0x0000000000037941 */ /* 0x000fea0003800200 */
.L_x_23:
[----:B---3--:R-:W-:-:S05]  /*1340*/  IMAD.WIDE R24, R10, 0x4, R20 ;  /* 0x000000040a187825 */ /* 0x008fca00078e0214 */
[----:B------:R0:W-:Y:S02]  /*1350*/  STG.E desc[UR8][R24.64], R9 ;  /* 0x0000000918007986 */ /* 0x0001e4000c101908 */
.L_x_22:
[----:B------:R-:W-:Y:S05]  /*1360*/  BSYNC.RECONVERGENT B2 ;  /* 0x0000000000027941 */ /* 0x000fea0003800200 */
.L_x_21:
        /* <DEDUP_REMOVED lines=21> */
.L_x_28:
[----:B------:R-:W-:Y:S05]  /*14c0*/  BSYNC.RECONVERGENT B3 ;  /* 0x0000000000037941 */ /* 0x000fea0003800200 */
.L_x_27:
[----:B---3--:R-:W-:-:S05]  /*14d0*/  IMAD.WIDE R24, R12, 0x4, R20 ;  /* 0x000000040c187825 */ /* 0x008fca00078e0214 */
[----:B------:R0:W-:Y:S02]  /*14e0*/  STG.E desc[UR8][R24.64], R9 ;  /* 0x0000000918007986 */ /* 0x0001e4000c101908 */
.L_x_26:
[----:B------:R-:W-:Y:S05]  /*14f0*/  BSYNC.RECONVERGENT B2 ;  /* 0x0000000000027941 */ /* 0x000fea0003800200 */
.L_x_25:
        /* <DEDUP_REMOVED lines=21> */
.L_x_32:
[----:B------:R-:W-:Y:S05]  /*1650*/  BSYNC.RECONVERGENT B3 ;  /* 0x0000000000037941 */ /* 0x000fea0003800200 */
.L_x_31:
[----:B---3--:R-:W-:-:S05]  /*1660*/  IMAD.WIDE R24, R14, 0x4, R20 ;  /* 0x000000040e187825 */ /* 0x008fca00078e0214 */
[----:B------:R0:W-:Y:S02]  /*1670*/  STG.E desc[UR8][R24.64], R9 ;  /* 0x0000000918007986 */ /* 0x0001e4000c101908 */
.L_x_30:
[----:B------:R-:W-:Y:S05]  /*1680*/  BSYNC.RECONVERGENT B2 ;  /* 0x0000000000027941 */ /* 0x000fea0003800200 */
.L_x_29:
        /* <DEDUP_REMOVED lines=21> */
.L_x_36:
[----:B------:R-:W-:Y:S05]  /*17e0*/  BSYNC.RECONVERGENT B3 ;  /* 0x0000000000037941 */ /* 0x000fea0003800200 */
.L_x_35:
[----:B---3--:R-:W-:-:S05]  /*17f0*/  IMAD.WIDE R24, R16, 0x4, R20 ;  /* 0x0000000410187825 */ /* 0x008fca00078e0214 */
[----:B------:R0:W-:Y:S02]  /*1800*/  STG.E desc[UR8][R24.64], R9 ;  /* 0x0000000918007986 */ /* 0x0001e4000c101908 */
.L_x_34:
[----:B------:R-:W-:Y:S05]  /*1810*/  BSYNC.RECONVERGENT B2 ;  /* 0x0000000000027941 */ /* 0x000fea0003800200 */
.L_x_33:
[----:B0-----:R-:W-:Y:S01]  /*1820*/  IMAD.IADD R5, R2, 0x1, R3 ;  /* 0x0000000102057824 */ /* 0x001fe200078e0203 */
[----:B------:R-:W-:Y:S04]  /*1830*/  BSSY.RECONVERGENT B2, `(.L_x_37) ;  /* 0x0000017000027945 */ /* 0x000fe80003800200 */
[----:B------:R-:W-:-:S13]  /*1840*/  ISETP.GE.AND P0, PT, R5, R4, PT ;  /* 0x000000040500720c */ /* 0x000fda0003f06270 */
[----:B------:R-:W-:Y:S05]  /*1850*/  @P0 BRA `(.L_x_38) ;  /* 0x0000000000500947 */ /* 0x000fea0003800000 */
[----:B--2-4-:R-:W-:-:S05]  /*1860*/  IMAD.WIDE R24, R18, 0x4, R22 ;  /* 0x0000000412187825 */ /* 0x014fca00078e0216 */
        /* <DEDUP_REMOVED lines=16> */
.L_x_40:
[----:B------:R-:W-:Y:S05]  /*1970*/  BSYNC.RECONVERGENT B3 ;  /* 0x0000000000037941 */ /* 0x000fea0003800200 */
.L_x_39:
[----:B---3--:R-:W-:-:S05]  /*1980*/  IMAD.WIDE R24, R18, 0x4, R20 ;  /* 0x0000000412187825 */ /* 0x008fca00078e0214 */
[----:B------:R0:W-:Y:S02]  /*1990*/  STG.E desc[UR8][R24.64], R9 ;  /* 0x0000000918007986 */ /* 0x0001e4000c101908 */
.L_x_38:
[----:B------:R-:W-:Y:S05]  /*19a0*/  BSYNC.RECONVERGENT B2 ;  /* 0x0000000000027941 */ /* 0x000fea0003800200 */
.L_x_37:
[----:B------:R-:W-:Y:S01]  /*19b0*/  UIADD3 UR4, UPT, UPT, UR4, 0x8, URZ ;  /* 0x0000000804047890 */ /* 0x000fe2000fffe0ff */
[C---:B------:R-:W-:Y:S01]  /*19c0*/  LEA R6, R3.reuse, R6, 0x3 ;  /* 0x0000000603067211 */ /* 0x040fe200078e18ff */
[C---:B------:R-:W-:Y:S01]  /*19d0*/  IMAD R12, R3.reuse, 0x8, R12 ;  /* 0x00000008030c7824 */ /* 0x040fe200078e020c */
[C---:B------:R-:W-:Y:S01]  /*19e0*/  LEA R8, R3.reuse, R8, 0x3 ;  /* 0x0000000803087211 */ /* 0x040fe200078e18ff */
[----:B------:R-:W-:Y:S01]  /*19f0*/  UISETP.NE.AND UP0, UPT, UR4, 0x40, UPT ;  /* 0x000000400400788c */ /* 0x000fe2000bf05270 */
[C---:B------:R-:W-:Y:S01]  /*1a00*/  LEA R10, R3.reuse, R10, 0x3 ;  /* 0x0000000a030a7211 */ /* 0x040fe200078e18ff */
[C---:B------:R-:W-:Y:S01]  /*1a10*/  IMAD R7, R3.reuse, 0x8, R7 ;  /* 0x0000000803077824 */ /* 0x040fe200078e0207 */
[C---:B------:R-:W-:Y:S02]  /*1a20*/  LEA R14, R3.reuse, R14, 0x3 ;  /* 0x0000000e030e7211 */ /* 0x040fe400078e18ff */
[C---:B------:R-:W-:Y:S02]  /*1a30*/  LEA R16, R3.reuse, R16, 0x3 ;  /* 0x0000001003107211 */ /* 0x040fe400078e18ff */
[----:B------:R-:W-:-:S02]  /*1a40*/  LEA R18, R3, R18, 0x3 ;  /* 0x0000001203127211 */ /* 0x000fc400078e18ff */
[----:B------:R-:W-:Y:S05]  /*1a50*/  BRA.U UP0, `(.L_x_41) ;  /* 0xfffffff100b87547 */ /* 0x000fea000b83ffff */
[----:B------:R-:W-:Y:S05]  /*1a60*/  EXIT ;  /* 0x000000000000794d */ /* 0x000fea0003800000 */
        .weak           $__internal_0_$__cuda_sm20_sqrt_rn_f32_slowpath
        .type           $__internal_0_$__cuda_sm20_sqrt_rn_f32_slowpath,@function
        .size           $__internal_0_$__cuda_sm20_sqrt_rn_f32_slowpath,($__internal_1_$__cuda_sm3x_div_rn_noftz_f32_slowpath - $__internal_0_$__cuda_sm20_sqrt_rn_f32_slowpath)
$__internal_0_$__cuda_sm20_sqrt_rn_f32_slowpath:
[----:B------:R-:W-:-:S13]  /*1a70*/  LOP3.LUT P0, RZ, R5, 0x7fffffff, RZ, 0xc0, !PT ;  /* 0x7fffffff05ff7812 */ /* 0x000fda000780c0ff */
[----:B------:R-:W-:Y:S01]  /*1a80*/  @!P0 MOV R2, R5 ;  /* 0x0000000500028202 */ /* 0x000fe20000000f00 */
[----:B------:R-:W-:Y:S06]  /*1a90*/  @!P0 BRA `(.L_x_42) ;  /* 0x0000000000448947 */ /* 0x000fec0003800000 */
[----:B------:R-:W-:Y:S02]  /*1aa0*/  FSETP.GEU.FTZ.AND P0, PT, R5, RZ, PT ;  /* 0x000000ff0500720b */ /* 0x000fe40003f1e000 */
[----:B------:R-:W-:-:S11]  /*1ab0*/  MOV R0, R5 ;  /* 0x0000000500007202 */ /* 0x000fd60000000f00 */
[----:B------:R-:W-:Y:S01]  /*1ac0*/  @!P0 MOV R2, 0x7fffffff ;  /* 0x7fffffff00028802 */ /* 0x000fe20000000f00 */
[----:B------:R-:W-:Y:S06]  /*1ad0*/  @!P0 BRA `(.L_x_42) ;  /* 0x0000000000348947 */ /* 0x000fec0003800000 */
[----:B------:R-:W-:-:S13]  /*1ae0*/  FSETP.GTU.FTZ.AND P0, PT, |R0|, +INF , PT ;  /* 0x7f8000000000780b */ /* 0x000fda0003f1c200 */
[----:B------:R-:W-:Y:S01]  /*1af0*/  @P0 FADD.FTZ R2, R0, 1 ;  /* 0x3f80000000020421 */ /* 0x000fe20000010000 */
[----:B------:R-:W-:Y:S06]  /*1b00*/  @P0 BRA `(.L_x_42) ;  /* 0x0000000000280947 */ /* 0x000fec0003800000 */
[----:B------:R-:W-:-:S13]  /*1b10*/  FSETP.NEU.FTZ.AND P0, PT, |R0|, +INF , PT ;  /* 0x7f8000000000780b */ /* 0x000fda0003f1d200 */
[----:B------:R-:W-:-:S04]  /*1b20*/  @P0 FFMA R5, R0, 1.84467440737095516160e+19, RZ ;  /* 0x5f80000000050823 */ /* 0x000fc800000000ff */
[----:B------:R-:W0:Y:S02]  /*1b30*/  @P0 MUFU.RSQ R2, R5 ;  /* 0x0000000500020308 */ /* 0x000e240000001400 */
[----:B0-----:R-:W-:Y:S01]  /*1b40*/  @P0 FMUL.FTZ R20, R5, R2 ;  /* 0x0000000205140220 */ /* 0x001fe20000410000 */
[----:B------:R-:W-:Y:S01]  /*1b50*/  @P0 FMUL.FTZ R11, R2, 0.5 ;  /* 0x3f000000020b0820 */ /* 0x000fe20000410000 */
[----:B------:R-:W-:Y:S02]  /*1b60*/  @!P0 IMAD.MOV.U32 R2, RZ, RZ, R0 ;  /* 0x000000ffff028224 */ /* 0x000fe400078e0000 */
[----:B------:R-:W-:-:S04]  /*1b70*/  @P0 FADD.FTZ R9, -R20, -RZ ;  /* 0x800000ff14090221 */ /* 0x000fc80000010100 */
[----:B------:R-:W-:-:S04]  /*1b80*/  @P0 FFMA R9, R20, R9, R5 ;  /* 0x0000000914090223 */ /* 0x000fc80000000005 */
[----:B------:R-:W-:-:S04]  /*1b90*/  @P0 FFMA R9, R9, R11, R20 ;  /* 0x0000000b09090223 */ /* 0x000fc80000000014 */
[----:B------:R-:W-:-:S07]  /*1ba0*/  @P0 FMUL.FTZ R2, R9, 2.3283064365386962891e-10 ;  /* 0x2f80000009020820 */ /* 0x000fce0000410000 */
.L_x_42:
[----:B------:R-:W-:Y:S01]  /*1bb0*/  HFMA2 R21, -RZ, RZ, 0, 0 ;  /* 0x00000000ff157431 */ /* 0x000fe200000001ff */
[----:B------:R-:W-:-:S04]  /*1bc0*/  MOV R20, R13 ;  /* 0x0000000d00147202 */ /* 0x000fc80000000f00 */
[----:B------:R-:W-:Y:S05]  /*1bd0*/  RET.REL.NODEC R20 `(_Z22rms_norm_matrix_kernelPfS_iif) ;  /* 0xffffffe414087950 */ /* 0x000fea0003c3ffff */
        .weak           $__internal_1_$__cuda_sm3x_div_rn_noftz_f32_slowpath
        .type           $__internal_1_$__cuda_sm3x_div_rn_noftz_f32_slowpath,@function
        .size           $__internal_1_$__cuda_sm3x_div_rn_noftz_f32_slowpath,(.L_x_56 - $__internal_1_$__cuda_sm3x_div_rn_noftz_f32_slowpath)
$__internal_1_$__cuda_sm3x_div_rn_noftz_f32_slowpath:
[----:B------:R-:W-:Y:S01]  /*1be0*/  SHF.R.U32.HI R9, RZ, 0x17, R5 ;  /* 0x00000017ff097819 */ /* 0x000fe20000011605 */
[----:B------:R-:W-:Y:S01]  /*1bf0*/  BSSY.RECONVERGENT B0, `(.L_x_43) ;  /* 0x0000062000007945 */ /* 0x000fe20003800200 */
[----:B------:R-:W-:Y:S02]  /*1c00*/  SHF.R.U32.HI R11, RZ, 0x17, R0 ;  /* 0x00000017ff0b7819 */ /* 0x000fe40000011600 */
[----:B------:R-:W-:Y:S02]  /*1c10*/  LOP3.LUT R9, R9, 0xff, RZ, 0xc0, !PT ;  /* 0x000000ff09097812 */ /* 0x000fe400078ec0ff */
[----:B------:R-:W-:Y:S02]  /*1c20*/  LOP3.LUT R13, R11, 0xff, RZ, 0xc0, !PT ;  /* 0x000000ff0b0d7812 */ /* 0x000fe400078ec0ff */
[----:B------:R-:W-:-:S03]  /*1c30*/  IADD3 R17, PT, PT, R9, -0x1, RZ ;  /* 0xffffffff09117810 */ /* 0x000fc60007ffe0ff */
[----:B------:R-:W-:Y:S01]  /*1c40*/  VIADD R15, R13, 0xffffffff ;  /* 0xffffffff0d0f7836 */ /* 0x000fe20000000000 */
[----:B------:R-:W-:-:S04]  /*1c50*/  ISETP.GT.U32.AND P0, PT, R17, 0xfd, PT ;  /* 0x000000fd1100780c */ /* 0x000fc80003f04070 */
[----:B------:R-:W-:-:S13]  /*1c60*/  ISETP.GT.U32.OR P0, PT, R15, 0xfd, P0 ;  /* 0x000000fd0f00780c */ /* 0x000fda0000704470 */
[----:B------:R-:W-:Y:S01]  /*1c70*/  @!P0 MOV R11, RZ ;  /* 0x000000ff000b8202 */ /* 0x000fe20000000f00 */
[----:B------:R-:W-:Y:S06]  /*1c80*/  @!P0 BRA `(.L_x_44) ;  /* 0x00000000005c8947 */ /* 0x000fec0003800000 */
[----:B------:R-:W-:Y:S02]  /*1c90*/  FSETP.GTU.FTZ.AND P0, PT, |R0|, +INF , PT ;  /* 0x7f8000000000780b */ /* 0x000fe40003f1c200 */
[----:B------:R-:W-:-:S04]  /*1ca0*/  FSETP.GTU.FTZ.AND P1, PT, |R5|, +INF , PT ;  /* 0x7f8000000500780b */ /* 0x000fc80003f3c200 */
[----:B------:R-:W-:-:S13]  /*1cb0*/  PLOP3.LUT P0, PT, P0, P1, PT, 0xf8, 0x8f ;  /* 0x00000000008f781c */ /* 0x000fda0000703f70 */
[----:B------:R-:W-:Y:S05]  /*1cc0*/  @P0 BRA `(.L_x_45) ;  /* 0x00000004004c0947 */ /* 0x000fea0003800000 */
[----:B------:R-:W-:-:S13]  /*1cd0*/  LOP3.LUT P0, RZ, R5, 0x7fffffff, R0, 0xc8, !PT ;  /* 0x7fffffff05ff7812 */ /* 0x000fda000780c800 */
[----:B------:R-:W-:Y:S05]  /*1ce0*/  @!P0 BRA `(.L_x_46) ;  /* 0x00000004003c8947 */ /* 0x000fea0003800000 */
[C---:B------:R-:W-:Y:S02]  /*1cf0*/  FSETP.NEU.FTZ.AND P0, PT, |R0|.reuse, +INF , PT ;  /* 0x7f8000000000780b */ /* 0x040fe40003f1d200 */
[----:B------:R-:W-:Y:S02]  /*1d00*/  FSETP.NEU.FTZ.AND P2, PT, |R5|, +INF , PT ;  /* 0x7f8000000500780b */ /* 0x000fe40003f5d200 */
[----:B------:R-:W-:-:S11]  /*1d10*/  FSETP.NEU.FTZ.AND P1, PT, |R0|, +INF , PT ;  /* 0x7f8000000000780b */ /* 0x000fd60003f3d200 */
[----:B------:R-:W-:Y:S05]  /*1d20*/  @!P2 BRA !P0, `(.L_x_46) ;  /* 0x00000004002ca947 */ /* 0x000fea0004000000 */
[----:B------:R-:W-:-:S04]  /*1d30*/  LOP3.LUT P0, RZ, R0, 0x7fffffff, RZ, 0xc0, !PT ;  /* 0x7fffffff00ff7812 */ /* 0x000fc8000780c0ff */
[----:B------:R-:W-:-:S13]  /*1d40*/  PLOP3.LUT P0, PT, P2, P0, PT, 0x2f, 0xf2 ;  /* 0x0000000000f2781c */ /* 0x000fda0001700577 */
[----:B------:R-:W-:Y:S05]  /*1d50*/  @P0 BRA `(.L_x_47) ;  /* 0x0000000400180947 */ /* 0x000fea0003800000 */
[----:B------:R-:W-:-:S04]  /*1d60*/  LOP3.LUT P0, RZ, R5, 0x7fffffff, RZ, 0xc0, !PT ;  /* 0x7fffffff05ff7812 */ /* 0x000fc8000780c0ff */
[----:B------:R-:W-:-:S13]  /*1d70*/  PLOP3.LUT P0, PT, P1, P0, PT, 0x2f, 0xf2 ;  /* 0x0000000000f2781c */ /* 0x000fda0000f00577 */
[----:B------:R-:W-:Y:S05]  /*1d80*/  @P0 BRA `(.L_x_48) ;  /* 0x0000000400000947 */ /* 0x000fea0003800000 */
[----:B------:R-:W-:Y:S02]  /*1d90*/  ISETP.GE.AND P0, PT, R15, RZ, PT ;  /* 0x000000ff0f00720c */ /* 0x000fe40003f06270 */
[----:B------:R-:W-:-:S11]  /*1da0*/  ISETP.GE.AND P1, PT, R17, RZ, PT ;  /* 0x000000ff1100720c */ /* 0x000fd60003f26270 */
[----:B------:R-:W-:Y:S01]  /*1db0*/  @P0 MOV R11, RZ ;  /* 0x000000ff000b0202 */ /* 0x000fe20000000f00 */
[----:B------:R-:W-:Y:S01]  /*1dc0*/  @!P0 FFMA R0, R0, 1.84467440737095516160e+19, RZ ;  /* 0x5f80000000008823 */ /* 0x000fe200000000ff */
[----:B------:R-:W-:Y:S01]  /*1dd0*/  @!P0 MOV R11, 0xffffffc0 ;  /* 0xffffffc0000b8802 */ /* 0x000fe20000000f00 */
[----:B------:R-:W-:-:S04]  /*1de0*/  @!P1 FFMA R5, R5, 1.84467440737095516160e+19, RZ ;  /* 0x5f80000005059823 */ /* 0x000fc800000000ff */
[----:B------:R-:W-:-:S07]  /*1df0*/  @!P1 VIADD R11, R11, 0x40 ;  /* 0x000000400b0b9836 */ /* 0x000fce0000000000 */
.L_x_44:
[----:B------:R-:W-:Y:S01]  /*1e00*/  LEA R26, R9, 0xc0800000, 0x17 ;  /* 0xc0800000091a7811 */ /* 0x000fe200078eb8ff */
[----:B------:R-:W-:Y:S01]  /*1e10*/  BSSY.RECONVERGENT B1, `(.L_x_49) ;  /* 0x0000036000017945 */ /* 0x000fe20003800200 */
[----:B------:R-:W-:Y:S02]  /*1e20*/  IADD3 R13, PT, PT, R13, -0x7f, RZ ;  /* 0xffffff810d0d7810 */ /* 0x000fe40007ffe0ff */
[----:B------:R-:W-:Y:S02]  /*1e30*/  IADD3 R15, PT, PT, -R26, R5, RZ ;  /* 0x000000051a0f7210 */ /* 0x000fe40007ffe1ff */
[C---:B------:R-:W-:Y:S01]  /*1e40*/  IADD3 R28, PT, PT, R13.reuse, 0x7f, -R9 ;  /* 0x0000007f0d1c7810 */ /* 0x040fe20007ffe809 */
[----:B------:R-:W-:Y:S01]  /*1e50*/  IMAD R0, R13, -0x800000, R0 ;  /* 0xff8000000d007824 */ /* 0x000fe200078e0200 */
[----:B------:R-:W0:Y:S01]  /*1e60*/  MUFU.RCP R5, R15 ;  /* 0x0000000f00057308 */ /* 0x000e220000001000 */
[----:B------:R-:W-:Y:S01]  /*1e70*/  FADD.FTZ R17, -R15, -RZ ;  /* 0x800000ff0f117221 */ /* 0x000fe20000010100 */
[----:B------:R-:W-:-:S03]  /*1e80*/  IADD3 R28, PT, PT, R28, R11, RZ ;  /* 0x0000000b1c1c7210 */ /* 0x000fc60007ffe0ff */
[----:B0-----:R-:W-:-:S04]  /*1e90*/  FFMA R26, R5, R17, 1 ;  /* 0x3f800000051a7423 */ /* 0x001fc80000000011 */
[----:B------:R-:W-:-:S04]  /*1ea0*/  FFMA R5, R5, R26, R5 ;  /* 0x0000001a05057223 */ /* 0x000fc80000000005 */
[----:B------:R-:W-:-:S04]  /*1eb0*/  FFMA R26, R0, R5, RZ ;  /* 0x00000005001a7223 */ /* 0x000fc800000000ff */
[----:B------:R-:W-:-:S04]  /*1ec0*/  FFMA R19, R17, R26, R0 ;  /* 0x0000001a11137223 */ /* 0x000fc80000000000 */
[----:B------:R-:W-:-:S04]  /*1ed0*/  FFMA R26, R5, R19, R26 ;  /* 0x00000013051a7223 */ /* 0x000fc8000000001a */
[----:B------:R-:W-:-:S04]  /*1ee0*/  FFMA R17, R17, R26, R0 ;  /* 0x0000001a11117223 */ /* 0x000fc80000000000 */
[----:B------:R-:W-:-:S05]  /*1ef0*/  FFMA R0, R5, R17, R26 ;  /* 0x0000001105007223 */ /* 0x000fca000000001a */
[----:B------:R-:W-:-:S04]  /*1f00*/  SHF.R.U32.HI R9, RZ, 0x17, R0 ;  /* 0x00000017ff097819 */ /* 0x000fc80000011600 */
[----:B------:R-:W-:-:S05]  /*1f10*/  LOP3.LUT R9, R9, 0xff, RZ, 0xc0, !PT ;  /* 0x000000ff09097812 */ /* 0x000fca00078ec0ff */
[----:B------:R-:W-:-:S05]  /*1f20*/  IMAD.IADD R13, R9, 0x1, R28 ;  /* 0x00000001090d7824 */ /* 0x000fca00078e021c */
[----:B------:R-:W-:-:S04]  /*1f30*/  IADD3 R9, PT, PT, R13, -0x1, RZ ;  /* 0xffffffff0d097810 */ /* 0x000fc80007ffe0ff */
[----:B------:R-:W-:-:S13]  /*1f40*/  ISETP.GE.U32.AND P0, PT, R9, 0xfe, PT ;  /* 0x000000fe0900780c */ /* 0x000fda0003f06070 */
[----:B------:R-:W-:Y:S05]  /*1f50*/  @!P0 BRA `(.L_x_50) ;  /* 0x0000000000808947 */ /* 0x000fea0003800000 */
[----:B------:R-:W-:-:S13]  /*1f60*/  ISETP.GT.AND P0, PT, R13, 0xfe, PT ;  /* 0x000000fe0d00780c */ /* 0x000fda0003f04270 */
[----:B------:R-:W-:Y:S05]  /*1f70*/  @P0 BRA `(.L_x_51) ;  /* 0x00000000006c0947 */ /* 0x000fea0003800000 */
[----:B------:R-:W-:-:S13]  /*1f80*/  ISETP.GE.AND P0, PT, R13, 0x1, PT ;  /* 0x000000010d00780c */ /* 0x000fda0003f06270 */
[----:B------:R-:W-:Y:S05]  /*1f90*/  @P0 BRA `(.L_x_52) ;  /* 0x0000000000740947 */ /* 0x000fea0003800000 */
[----:B------:R-:W-:Y:S02]  /*1fa0*/  ISETP.GE.AND P0, PT, R13, -0x18, PT ;  /* 0xffffffe80d00780c */ /* 0x000fe40003f06270 */
[----:B------:R-:W-:-:S11]  /*1fb0*/  LOP3.LUT R0, R0, 0x80000000, RZ, 0xc0, !PT ;  /* 0x8000000000007812 */ /* 0x000fd600078ec0ff */
[----:B------:R-:W-:Y:S05]  /*1fc0*/  @!P0 BRA `(.L_x_52) ;  /* 0x0000000000688947 */ /* 0x000fea0003800000 */
[-CC-:B------:R-:W-:Y:S01]  /*1fd0*/  FFMA.RZ R9, R5, R17.reuse, R26.reuse ;  /* 0x0000001105097223 */ /* 0x180fe2000000c01a */
[C---:B------:R-:W-:Y:S02]  /*1fe0*/  IADD3 R28, PT, PT, R13.reuse, 0x20, RZ ;  /* 0x000000200d1c7810 */ /* 0x040fe40007ffe0ff */
[----:B------:R-:W-:Y:S02]  /*1ff0*/  ISETP.NE.AND P2, PT, R13, RZ, PT ;  /* 0x000000ff0d00720c */ /* 0x000fe40003f45270 */
[----:B------:R-:W-:Y:S01]  /*2000*/  LOP3.LUT R11, R9, 0x7fffff, RZ, 0xc0, !PT ;  /* 0x007fffff090b7812 */ /* 0x000fe200078ec0ff */
[CCC-:B------:R-:W-:Y:S01]  /*2010*/  FFMA.RP R9, R5.reuse, R17.reuse, R26.reuse ;  /* 0x0000001105097223 */ /* 0x1c0fe2000000801a */
[----:B------:R-:W-:Y:S01]  /*2020*/  FFMA.RM R26, R5, R17, R26 ;  /* 0x00000011051a7223 */ /* 0x000fe2000000401a */
[----:B------:R-:W-:Y:S02]  /*2030*/  ISETP.NE.AND P1, PT, R13, RZ, PT ;  /* 0x000000ff0d00720c */ /* 0x000fe40003f25270 */
[----:B------:R-:W-:-:S02]  /*2040*/  LOP3.LUT R11, R11, 0x800000, RZ, 0xfc, !PT ;  /* 0x008000000b0b7812 */ /* 0x000fc400078efcff */
[----:B------:R-:W-:Y:S02]  /*2050*/  IADD3 R5, PT, PT, -R13, RZ, RZ ;  /* 0x000000ff0d057210 */ /* 0x000fe40007ffe1ff */
[----:B------:R-:W-:Y:S02]  /*2060*/  SHF.L.U32 R28, R11, R28, RZ ;  /* 0x0000001c0b1c7219 */ /* 0x000fe400000006ff */
[----:B------:R-:W-:Y:S02]  /*2070*/  FSETP.NEU.FTZ.AND P0, PT, R9, R26, PT ;  /* 0x0000001a0900720b */ /* 0x000fe40003f1d000 */
[----:B------:R-:W-:Y:S02]  /*2080*/  SEL R26, R5, RZ, P2 ;  /* 0x000000ff051a7207 */ /* 0x000fe40001000000 */
[----:B------:R-:W-:Y:S02]  /*2090*/  ISETP.NE.AND P1, PT, R28, RZ, P1 ;  /* 0x000000ff1c00720c */ /* 0x000fe40000f25270 */
[----:B------:R-:W-:-:S02]  /*20a0*/  SHF.R.U32.HI R26, RZ, R26, R11 ;  /* 0x0000001aff1a7219 */ /* 0x000fc4000001160b */
[----:B------:R-:W-:Y:S02]  /*20b0*/  PLOP3.LUT P0, PT, P0, P1, PT, 0xf8, 0x8f ;  /* 0x00000000008f781c */ /* 0x000fe40000703f70 */
[----:B------:R-:W-:Y:S02]  /*20c0*/  SHF.R.U32.HI R28, RZ, 0x1, R26 ;  /* 0x00000001ff1c7819 */ /* 0x000fe4000001161a */
[----:B------:R-:W-:-:S04]  /*20d0*/  SEL R5, RZ, 0x1, !P0 ;  /* 0x00000001ff057807 */ /* 0x000fc80004000000 */
[----:B------:R-:W-:-:S04]  /*20e0*/  LOP3.LUT R5, R5, 0x1, R28, 0xf8, !PT ;  /* 0x0000000105057812 */ /* 0x000fc800078ef81c */
[----:B------:R-:W-:-:S05]  /*20f0*/  LOP3.LUT R5, R5, R26, RZ, 0xc0, !PT ;  /* 0x0000001a05057212 */ /* 0x000fca00078ec0ff */
[----:B------:R-:W-:-:S05]  /*2100*/  IMAD.IADD R5, R28, 0x1, R5 ;  /* 0x000000011c057824 */ /* 0x000fca00078e0205 */
[----:B------:R-:W-:Y:S01]  /*2110*/  LOP3.LUT R0, R5, R0, RZ, 0xfc, !PT ;  /* 0x0000000005007212 */ /* 0x000fe200078efcff */
[----:B------:R-:W-:Y:S06]  /*2120*/  BRA `(.L_x_52) ;  /* 0x0000000000107947 */ /* 0x000fec0003800000 */
.L_x_51:
[----:B------:R-:W-:-:S04]  /*2130*/  LOP3.LUT R0, R0, 0x80000000, RZ, 0xc0, !PT ;  /* 0x8000000000007812 */ /* 0x000fc800078ec0ff */
[----:B------:R-:W-:Y:S01]  /*2140*/  LOP3.LUT R0, R0, 0x7f800000, RZ, 0xfc, !PT ;  /* 0x7f80000000007812 */ /* 0x000fe200078efcff */
[----:B------:R-:W-:Y:S06]  /*2150*/  BRA `(.L_x_52) ;  /* 0x0000000000047947 */ /* 0x000fec0003800000 */
.L_x_50:
[----:B------:R-:W-:-:S07]  /*2160*/  LEA R0, R28, R0, 0x17 ;  /* 0x000000001c007211 */ /* 0x000fce00078eb8ff */
.L_x_52:
[----:B------:R-:W-:Y:S05]  /*2170*/  BSYNC.RECONVERGENT B1 ;  /* 0x0000000000017941 */ /* 0x000fea0003800200 */
.L_x_49:
[----:B------:R-:W-:Y:S05]  /*2180*/  BRA `(.L_x_53) ;  /* 0x0000000000207947 */ /* 0x000fea0003800000 */
.L_x_48:
[----:B------:R-:W-:-:S04]  /*2190*/  LOP3.LUT R0, R5, 0x80000000, R0, 0x48, !PT ;  /* 0x8000000005007812 */ /* 0x000fc800078e4800 */
[----:B------:R-:W-:Y:S01]  /*21a0*/  LOP3.LUT R0, R0, 0x7f800000, RZ, 0xfc, !PT ;  /* 0x7f80000000007812 */ /* 0x000fe200078efcff */
[----:B------:R-:W-:Y:S06]  /*21b0*/  BRA `(.L_x_53) ;  /* 0x0000000000147947 */ /* 0x000fec0003800000 */
.L_x_47:
[----:B------:R-:W-:Y:S01]  /*21c0*/  LOP3.LUT R0, R5, 0x80000000, R0, 0x48, !PT ;  /* 0x8000000005007812 */ /* 0x000fe200078e4800 */
[----:B------:R-:W-:Y:S06]  /*21d0*/  BRA `(.L_x_53) ;  /* 0x00000000000c7947 */ /* 0x000fec0003800000 */
.L_x_46:
[----:B------:R-:W0:Y:S01]  /*21e0*/  MUFU.RSQ R0, -QNAN ;  /* 0xffc0000000007908 */ /* 0x000e220000001400 */
[----:B------:R-:W-:Y:S05]  /*21f0*/  BRA `(.L_x_53) ;  /* 0x0000000000047947 */ /* 0x000fea0003800000 */
.L_x_45:
[----:B------:R-:W-:-:S07]  /*2200*/  FADD.FTZ R0, R0, R5 ;  /* 0x0000000500007221 */ /* 0x000fce0000010000 */
.L_x_53:
[----:B------:R-:W-:Y:S05]  /*2210*/  BSYNC.RECONVERGENT B0 ;  /* 0x0000000000007941 */ /* 0x000fea0003800200 */
.L_x_43:
[----:B------:R-:W-:Y:S01]  /*2220*/  HFMA2 R25, -RZ, RZ, 0, 0 ;  /* 0x00000000ff197431 */ /* 0x000fe200000001ff */
[----:B0-----:R-:W-:-:S03]  /*2230*/  MOV R9, R0 ;  /* 0x0000000000097202 */ /* 0x001fc60000000f00 */
[----:B------:R-:W-:Y:S05]  /*2240*/  RET.REL.NODEC R24 `(_Z22rms_norm_matrix_kernelPfS_iif) ;  /* 0xffffffdc186c7950 */ /* 0x000fea0003c3ffff */
.L_x_54:
[----:B------:R-:W-:-:S00]  /*2250*/  BRA `(.L_x_54) ;  /* 0xfffffffc00fc7947 */ /* 0x000fc0000383ffff */
[----:B------:R-:W-:-:S00]  /*2260*/  NOP ;  /* 0x0000000000007918 */ /* 0x000fc00000000000 */
        /* <DEDUP_REMOVED lines=9> */
.L_x_56:


//--------------------- .nv.shared._Z22rms_norm_matrix_kernelPfS_iif --------------------------
	.section	.nv.shared._Z22rms_norm_matrix_kernelPfS_iif,"aw",@nobits
	.sectionflags	@""
	.align	16
	.zero		1024


//--------------------- .nv.shared.reserved.0     --------------------------
	.section	.nv.shared.reserved.0,"aw",@nobits
	.weak		__nv_reservedSMEM_offset_0_alias
	.size		__nv_reservedSMEM_offset_0_alias, 0, 64
	.other		__nv_reservedSMEM_offset_0_alias,@"STO_CUDA_RESERVED_SHARED STV_DEFAULT"
__nv_reservedSMEM_offset_0_alias:
	.zero		0
	.zero		64


//--------------------- .nv.constant0._Z22rms_norm_matrix_kernelPfS_iif --------------------------
	.section	.nv.constant0._Z22rms_norm_matrix_kernelPfS_iif,"a",@progbits
	.sectionflags	@""
	.align	4
.nv.constant0._Z22rms_norm_matrix_kernelPfS_iif:
	.zero		924


//--------------------- SYMBOLS --------------------------

	.type		.nv.reservedSmem.offset0,@object
	.size		.nv.reservedSmem.offset0,0x4
	.type		.nv.reservedSmem.cap,@object
	.size		.nv.reservedSmem.cap,0x4
